//
// Generated by NVIDIA NVVM Compiler
//
// Compiler Build ID: CL-36424714
// Cuda compilation tools, release 13.0, V13.0.88
// Based on NVVM 20.0.0
//

.version 9.0
.target sm_100
.address_size 64

	// .globl	_Z7kernel1iiPf
// _ZZ9kernel2_tiiPfS_E3shA has been demoted
// _ZZ12kernel2_t_v2iiPfS_E3shA has been demoted
.extern .shared .align 16 .b8 shA[];
.extern .shared .align 16 .b8 shared[];
.extern .shared .align 16 .b8 s[];

.visible .entry _Z7kernel1iiPf(
	.param .u32 _Z7kernel1iiPf_param_0,
	.param .u32 _Z7kernel1iiPf_param_1,
	.param .u64 .ptr .align 1 _Z7kernel1iiPf_param_2
)
{
	.reg .pred 	%p<2>;
	.reg .b32 	%r<15>;
	.reg .b32 	%f<5>;
	.reg .b64 	%rd<9>;

	ld.param.u32 	%r1, [_Z7kernel1iiPf_param_0];
	ld.param.u32 	%r2, [_Z7kernel1iiPf_param_1];
	ld.param.u64 	%rd2, [_Z7kernel1iiPf_param_2];
	cvta.to.global.u64 	%rd3, %rd2;
	mov.u32 	%r3, %ctaid.x;
	mov.u32 	%r4, %ntid.x;
	mov.u32 	%r5, %tid.x;
	mad.lo.s32 	%r6, %r3, %r4, %r5;
	mov.u32 	%r7, %ctaid.y;
	mov.u32 	%r8, %ntid.y;
	mov.u32 	%r9, %tid.y;
	mad.lo.s32 	%r10, %r7, %r8, %r9;
	mul.lo.s32 	%r11, %r2, %r6;
	add.s32 	%r12, %r11, %r10;
	mul.wide.s32 	%rd4, %r12, 4;
	add.s64 	%rd1, %rd3, %rd4;
	ld.global.f32 	%f2, [%rd1];
	add.s32 	%r13, %r11, %r1;
	mul.wide.s32 	%rd5, %r13, 4;
	add.s64 	%rd6, %rd3, %rd5;
	ld.global.f32 	%f3, [%rd6];
	mad.lo.s32 	%r14, %r2, %r1, %r10;
	mul.wide.s32 	%rd7, %r14, 4;
	add.s64 	%rd8, %rd3, %rd7;
	ld.global.f32 	%f4, [%rd8];
	add.f32 	%f1, %f3, %f4;
	setp.leu.f32 	%p1, %f2, %f1;
	@%p1 bra 	$L__BB0_2;
	st.global.f32 	[%rd1], %f1;
$L__BB0_2:
	ret;

}
	// .globl	_Z9kernel1_tiiPfS_
.visible .entry _Z9kernel1_tiiPfS_(
	.param .u32 _Z9kernel1_tiiPfS__param_0,
	.param .u32 _Z9kernel1_tiiPfS__param_1,
	.param .u64 .ptr .align 1 _Z9kernel1_tiiPfS__param_2,
	.param .u64 .ptr .align 1 _Z9kernel1_tiiPfS__param_3
)
{
	.reg .pred 	%p<2>;
	.reg .b32 	%r<16>;
	.reg .b32 	%f<5>;
	.reg .b64 	%rd<13>;

	ld.param.u32 	%r4, [_Z9kernel1_tiiPfS__param_0];
	ld.param.u32 	%r3, [_Z9kernel1_tiiPfS__param_1];
	ld.param.u64 	%rd3, [_Z9kernel1_tiiPfS__param_2];
	ld.param.u64 	%rd4, [_Z9kernel1_tiiPfS__param_3];
	cvta.to.global.u64 	%rd1, %rd4;
	cvta.to.global.u64 	%rd5, %rd3;
	mov.u32 	%r5, %ctaid.x;
	mov.u32 	%r6, %ntid.x;
	mov.u32 	%r7, %tid.x;
	mad.lo.s32 	%r1, %r5, %r6, %r7;
	mov.u32 	%r8, %ctaid.y;
	mov.u32 	%r9, %ntid.y;
	mov.u32 	%r10, %tid.y;
	mad.lo.s32 	%r2, %r8, %r9, %r10;
	mad.lo.s32 	%r11, %r3, %r1, %r2;
	mul.wide.s32 	%rd6, %r11, 4;
	add.s64 	%rd2, %rd5, %rd6;
	ld.global.f32 	%f2, [%rd2];
	mul.lo.s32 	%r12, %r3, %r4;
	add.s32 	%r13, %r12, %r1;
	mul.wide.s32 	%rd7, %r13, 4;
	add.s64 	%rd8, %rd1, %rd7;
	ld.global.f32 	%f3, [%rd8];
	add.s32 	%r14, %r12, %r2;
	mul.wide.s32 	%rd9, %r14, 4;
	add.s64 	%rd10, %rd5, %rd9;
	ld.global.f32 	%f4, [%rd10];
	add.f32 	%f1, %f3, %f4;
	setp.leu.f32 	%p1, %f2, %f1;
	@%p1 bra 	$L__BB1_2;
	mad.lo.s32 	%r15, %r3, %r2, %r1;
	mul.wide.s32 	%rd11, %r15, 4;
	add.s64 	%rd12, %rd1, %rd11;
	st.global.f32 	[%rd12], %f1;
	st.global.f32 	[%rd2], %f1;
$L__BB1_2:
	ret;

}
	// .globl	_Z7kernel2iiPf
.visible .entry _Z7kernel2iiPf(
	.param .u32 _Z7kernel2iiPf_param_0,
	.param .u32 _Z7kernel2iiPf_param_1,
	.param .u64 .ptr .align 1 _Z7kernel2iiPf_param_2
)
{
	.reg .pred 	%p<2>;
	.reg .b32 	%r<18>;
	.reg .b32 	%f<5>;
	.reg .b64 	%rd<9>;

	ld.param.u32 	%r1, [_Z7kernel2iiPf_param_0];
	ld.param.u32 	%r2, [_Z7kernel2iiPf_param_1];
	ld.param.u64 	%rd2, [_Z7kernel2iiPf_param_2];
	cvta.to.global.u64 	%rd3, %rd2;
	mov.u32 	%r3, %ctaid.x;
	mov.u32 	%r4, %ntid.x;
	mov.u32 	%r5, %tid.x;
	mad.lo.s32 	%r6, %r3, %r4, %r5;
	mov.u32 	%r7, %ctaid.y;
	mov.u32 	%r8, %ntid.y;
	mov.u32 	%r9, %tid.y;
	mad.lo.s32 	%r10, %r7, %r8, %r9;
	mul.lo.s32 	%r11, %r2, %r6;
	add.s32 	%r12, %r11, %r1;
	mul.wide.s32 	%rd4, %r12, 4;
	add.s64 	%rd5, %rd3, %rd4;
	ld.global.f32 	%f2, [%rd5];
	shl.b32 	%r13, %r5, 2;
	mov.u32 	%r14, shA;
	add.s32 	%r15, %r14, %r13;
	st.shared.f32 	[%r15], %f2;
	add.s32 	%r16, %r11, %r10;
	mul.wide.s32 	%rd6, %r16, 4;
	add.s64 	%rd1, %rd3, %rd6;
	ld.global.f32 	%f3, [%rd1];
	mad.lo.s32 	%r17, %r2, %r1, %r10;
	mul.wide.s32 	%rd7, %r17, 4;
	add.s64 	%rd8, %rd3, %rd7;
	ld.global.f32 	%f4, [%rd8];
	add.f32 	%f1, %f2, %f4;
	setp.leu.f32 	%p1, %f3, %f1;
	@%p1 bra 	$L__BB2_2;
	st.global.f32 	[%rd1], %f1;
$L__BB2_2:
	ret;

}
	// .globl	_Z9kernel2_tiiPfS_
.visible .entry _Z9kernel2_tiiPfS_(
	.param .u32 _Z9kernel2_tiiPfS__param_0,
	.param .u32 _Z9kernel2_tiiPfS__param_1,
	.param .u64 .ptr .align 1 _Z9kernel2_tiiPfS__param_2,
	.param .u64 .ptr .align 1 _Z9kernel2_tiiPfS__param_3
)
{
	.reg .pred 	%p<2>;
	.reg .b32 	%r<19>;
	.reg .b32 	%f<5>;
	.reg .b64 	%rd<13>;
	// demoted variable
	.shared .align 4 .b8 _ZZ9kernel2_tiiPfS_E3shA[4];
	ld.param.u32 	%r4, [_Z9kernel2_tiiPfS__param_0];
	ld.param.u32 	%r3, [_Z9kernel2_tiiPfS__param_1];
	ld.param.u64 	%rd3, [_Z9kernel2_tiiPfS__param_2];
	ld.param.u64 	%rd4, [_Z9kernel2_tiiPfS__param_3];
	cvta.to.global.u64 	%rd5, %rd3;
	cvta.to.global.u64 	%rd1, %rd4;
	mov.u32 	%r5, %ctaid.x;
	mov.u32 	%r6, %ntid.x;
	mov.u32 	%r7, %tid.x;
	mad.lo.s32 	%r1, %r5, %r6, %r7;
	mov.u32 	%r8, %ctaid.y;
	mov.u32 	%r9, %ntid.y;
	mov.u32 	%r10, %tid.y;
	mad.lo.s32 	%r2, %r8, %r9, %r10;
	mul.lo.s32 	%r11, %r3, %r4;
	add.s32 	%r12, %r11, %r1;
	mul.wide.s32 	%rd6, %r12, 4;
	add.s64 	%rd7, %rd1, %rd6;
	ld.global.f32 	%f2, [%rd7];
	shl.b32 	%r13, %r7, 2;
	mov.u32 	%r14, _ZZ9kernel2_tiiPfS_E3shA;
	add.s32 	%r15, %r14, %r13;
	st.shared.f32 	[%r15], %f2;
	mad.lo.s32 	%r16, %r3, %r1, %r2;
	mul.wide.s32 	%rd8, %r16, 4;
	add.s64 	%rd2, %rd5, %rd8;
	ld.global.f32 	%f3, [%rd2];
	add.s32 	%r17, %r11, %r2;
	mul.wide.s32 	%rd9, %r17, 4;
	add.s64 	%rd10, %rd5, %rd9;
	ld.global.f32 	%f4, [%rd10];
	add.f32 	%f1, %f2, %f4;
	setp.leu.f32 	%p1, %f3, %f1;
	@%p1 bra 	$L__BB3_2;
	mad.lo.s32 	%r18, %r3, %r2, %r1;
	mul.wide.s32 	%rd11, %r18, 4;
	add.s64 	%rd12, %rd1, %rd11;
	st.global.f32 	[%rd12], %f1;
	st.global.f32 	[%rd2], %f1;
$L__BB3_2:
	ret;

}
	// .globl	_Z7kernel3iiPfi
.visible .entry _Z7kernel3iiPfi(
	.param .u32 _Z7kernel3iiPfi_param_0,
	.param .u32 _Z7kernel3iiPfi_param_1,
	.param .u64 .ptr .align 1 _Z7kernel3iiPfi_param_2,
	.param .u32 _Z7kernel3iiPfi_param_3
)
{
	.reg .pred 	%p<20>;
	.reg .b32 	%r<92>;
	.reg .b32 	%f<28>;
	.reg .b64 	%rd<25>;

	ld.param.u32 	%r43, [_Z7kernel3iiPfi_param_0];
	ld.param.u32 	%r44, [_Z7kernel3iiPfi_param_1];
	ld.param.u64 	%rd7, [_Z7kernel3iiPfi_param_2];
	ld.param.u32 	%r45, [_Z7kernel3iiPfi_param_3];
	cvta.to.global.u64 	%rd1, %rd7;
	mov.u32 	%r46, %ctaid.x;
	mov.u32 	%r47, %ntid.x;
	mov.u32 	%r1, %tid.x;
	mad.lo.s32 	%r48, %r46, %r47, %r1;
	mul.lo.s32 	%r49, %r45, %r47;
	shl.b32 	%r50, %r49, 2;
	mov.u32 	%r51, shared;
	add.s32 	%r2, %r51, %r50;
	mul.lo.s32 	%r3, %r45, %r48;
	add.s32 	%r4, %r3, %r45;
	setp.lt.s32 	%p1, %r45, 1;
	@%p1 bra 	$L__BB4_7;
	mul.lo.s32 	%r5, %r45, %r1;
	add.s32 	%r6, %r3, 1;
	max.s32 	%r53, %r4, %r6;
	sub.s32 	%r7, %r53, %r3;
	and.b32  	%r8, %r7, 3;
	sub.s32 	%r54, %r3, %r53;
	setp.gt.u32 	%p2, %r54, -4;
	mov.b32 	%r85, 0;
	mov.u32 	%r82, %r3;
	@%p2 bra 	$L__BB4_4;
	and.b32  	%r85, %r7, -4;
	mov.b32 	%r81, 0;
	mul.wide.s32 	%rd10, %r44, 4;
	mov.u32 	%r82, %r3;
$L__BB4_3:
	mad.lo.s32 	%r56, %r82, %r44, %r43;
	mul.wide.s32 	%rd8, %r56, 4;
	add.s64 	%rd9, %rd1, %rd8;
	ld.global.f32 	%f9, [%rd9];
	add.s32 	%r57, %r81, %r5;
	shl.b32 	%r58, %r57, 2;
	add.s32 	%r59, %r2, %r58;
	st.shared.f32 	[%r59], %f9;
	add.s32 	%r60, %r6, %r81;
	add.s64 	%rd11, %rd9, %rd10;
	ld.global.f32 	%f10, [%rd11];
	st.shared.f32 	[%r59+4], %f10;
	add.s64 	%rd12, %rd11, %rd10;
	ld.global.f32 	%f11, [%rd12];
	st.shared.f32 	[%r59+8], %f11;
	add.s64 	%rd13, %rd12, %rd10;
	ld.global.f32 	%f12, [%rd13];
	st.shared.f32 	[%r59+12], %f12;
	add.s32 	%r81, %r81, 4;
	add.s32 	%r82, %r60, 3;
	setp.ne.s32 	%p3, %r81, %r85;
	@%p3 bra 	$L__BB4_3;
$L__BB4_4:
	setp.eq.s32 	%p4, %r8, 0;
	@%p4 bra 	$L__BB4_7;
	mov.b32 	%r86, 0;
$L__BB4_6:
	.pragma "nounroll";
	mad.lo.s32 	%r62, %r82, %r44, %r43;
	mul.wide.s32 	%rd14, %r62, 4;
	add.s64 	%rd15, %rd1, %rd14;
	ld.global.f32 	%f13, [%rd15];
	add.s32 	%r63, %r85, %r5;
	shl.b32 	%r64, %r63, 2;
	add.s32 	%r65, %r2, %r64;
	st.shared.f32 	[%r65], %f13;
	add.s32 	%r85, %r85, 1;
	add.s32 	%r82, %r82, 1;
	add.s32 	%r86, %r86, 1;
	setp.ne.s32 	%p5, %r86, %r8;
	@%p5 bra 	$L__BB4_6;
$L__BB4_7:
	setp.lt.s32 	%p6, %r45, 1;
	bar.sync 	0;
	@%p6 bra 	$L__BB4_30;
	mov.u32 	%r67, %tid.y;
	mov.u32 	%r68, %ntid.y;
	mov.u32 	%r69, %ctaid.y;
	mad.lo.s32 	%r70, %r69, %r68, %r67;
	mul.lo.s32 	%r22, %r45, %r70;
	add.s32 	%r23, %r22, %r45;
	mul.lo.s32 	%r24, %r45, %r1;
	mul.lo.s32 	%r25, %r44, %r43;
	add.s32 	%r26, %r22, 1;
	max.s32 	%r71, %r23, %r26;
	sub.s32 	%r72, %r71, %r22;
	and.b32  	%r27, %r72, 3;
	add.s32 	%r73, %r22, %r25;
	mul.wide.s32 	%rd16, %r73, 4;
	add.s64 	%rd2, %rd1, %rd16;
	cvt.s64.s32 	%rd17, %r25;
	cvt.s64.s32 	%rd18, %r22;
	add.s64 	%rd19, %rd18, %rd17;
	shl.b64 	%rd20, %rd19, 2;
	add.s64 	%rd3, %rd1, %rd20;
	add.s32 	%r28, %r22, 3;
	sub.s32 	%r29, %r22, %r71;
	mov.b32 	%r87, 0;
	add.s64 	%rd23, %rd1, 8;
$L__BB4_9:
	setp.eq.s32 	%p7, %r27, 0;
	add.s32 	%r74, %r87, %r3;
	mul.lo.s32 	%r31, %r74, %r44;
	add.s32 	%r75, %r87, %r24;
	shl.b32 	%r76, %r75, 2;
	add.s32 	%r77, %r2, %r76;
	ld.shared.f32 	%f1, [%r77];
	mov.u32 	%r88, %r22;
	@%p7 bra 	$L__BB4_18;
	add.s32 	%r78, %r22, %r31;
	mul.wide.s32 	%rd21, %r78, 4;
	add.s64 	%rd4, %rd1, %rd21;
	ld.global.f32 	%f14, [%rd4];
	ld.global.f32 	%f15, [%rd2];
	add.f32 	%f2, %f1, %f15;
	setp.leu.f32 	%p8, %f14, %f2;
	@%p8 bra 	$L__BB4_12;
	st.global.f32 	[%rd4], %f2;
$L__BB4_12:
	setp.eq.s32 	%p9, %r27, 1;
	mov.u32 	%r88, %r26;
	@%p9 bra 	$L__BB4_18;
	ld.global.f32 	%f16, [%rd4+4];
	ld.global.f32 	%f17, [%rd2+4];
	add.f32 	%f3, %f1, %f17;
	setp.leu.f32 	%p10, %f16, %f3;
	@%p10 bra 	$L__BB4_15;
	st.global.f32 	[%rd4+4], %f3;
$L__BB4_15:
	add.s32 	%r88, %r22, 2;
	setp.eq.s32 	%p11, %r27, 2;
	@%p11 bra 	$L__BB4_18;
	ld.global.f32 	%f18, [%rd4+8];
	ld.global.f32 	%f19, [%rd3+8];
	add.f32 	%f4, %f1, %f19;
	setp.leu.f32 	%p12, %f18, %f4;
	mov.u32 	%r88, %r28;
	@%p12 bra 	$L__BB4_18;
	st.global.f32 	[%rd4+8], %f4;
	mov.u32 	%r88, %r28;
$L__BB4_18:
	setp.gt.u32 	%p13, %r29, -4;
	@%p13 bra 	$L__BB4_29;
	add.s32 	%r90, %r88, %r31;
	add.s32 	%r89, %r25, %r88;
$L__BB4_20:
	mul.wide.s32 	%rd22, %r90, 4;
	add.s64 	%rd5, %rd23, %rd22;
	mul.wide.s32 	%rd24, %r89, 4;
	add.s64 	%rd6, %rd23, %rd24;
	ld.global.f32 	%f20, [%rd5+-8];
	ld.global.f32 	%f21, [%rd6+-8];
	add.f32 	%f5, %f1, %f21;
	setp.leu.f32 	%p14, %f20, %f5;
	@%p14 bra 	$L__BB4_22;
	st.global.f32 	[%rd5+-8], %f5;
$L__BB4_22:
	ld.global.f32 	%f22, [%rd5+-4];
	ld.global.f32 	%f23, [%rd6+-4];
	add.f32 	%f6, %f1, %f23;
	setp.leu.f32 	%p15, %f22, %f6;
	@%p15 bra 	$L__BB4_24;
	st.global.f32 	[%rd5+-4], %f6;
$L__BB4_24:
	ld.global.f32 	%f24, [%rd5];
	ld.global.f32 	%f25, [%rd6];
	add.f32 	%f7, %f1, %f25;
	setp.leu.f32 	%p16, %f24, %f7;
	@%p16 bra 	$L__BB4_26;
	st.global.f32 	[%rd5], %f7;
$L__BB4_26:
	ld.global.f32 	%f26, [%rd5+4];
	ld.global.f32 	%f27, [%rd6+4];
	add.f32 	%f8, %f1, %f27;
	setp.leu.f32 	%p17, %f26, %f8;
	@%p17 bra 	$L__BB4_28;
	st.global.f32 	[%rd5+4], %f8;
$L__BB4_28:
	add.s32 	%r88, %r88, 4;
	add.s32 	%r90, %r90, 4;
	add.s32 	%r89, %r89, 4;
	setp.lt.s32 	%p18, %r88, %r23;
	@%p18 bra 	$L__BB4_20;
$L__BB4_29:
	add.s32 	%r87, %r87, 1;
	add.s32 	%r79, %r87, %r3;
	setp.lt.s32 	%p19, %r79, %r4;
	@%p19 bra 	$L__BB4_9;
$L__BB4_30:
	ret;

}
	// .globl	_Z9kernel3_tiiPfS_i
.visible .entry _Z9kernel3_tiiPfS_i(
	.param .u32 _Z9kernel3_tiiPfS_i_param_0,
	.param .u32 _Z9kernel3_tiiPfS_i_param_1,
	.param .u64 .ptr .align 1 _Z9kernel3_tiiPfS_i_param_2,
	.param .u64 .ptr .align 1 _Z9kernel3_tiiPfS_i_param_3,
	.param .u32 _Z9kernel3_tiiPfS_i_param_4
)
{
	.reg .pred 	%p<25>;
	.reg .b32 	%r<173>;
	.reg .b32 	%f<33>;
	.reg .b64 	%rd<32>;

	ld.param.u32 	%r83, [_Z9kernel3_tiiPfS_i_param_0];
	ld.param.u32 	%r84, [_Z9kernel3_tiiPfS_i_param_1];
	ld.param.u64 	%rd5, [_Z9kernel3_tiiPfS_i_param_2];
	ld.param.u64 	%rd6, [_Z9kernel3_tiiPfS_i_param_3];
	ld.param.u32 	%r85, [_Z9kernel3_tiiPfS_i_param_4];
	cvta.to.global.u64 	%rd1, %rd6;
	cvta.to.global.u64 	%rd2, %rd5;
	mov.u32 	%r86, %ctaid.x;
	mov.u32 	%r1, %ntid.x;
	mov.u32 	%r2, %tid.x;
	mad.lo.s32 	%r3, %r86, %r1, %r2;
	mov.u32 	%r87, %ctaid.y;
	mov.u32 	%r4, %tid.y;
	mad.lo.s32 	%r5, %r87, %r1, %r4;
	mul.lo.s32 	%r6, %r85, %r3;
	add.s32 	%r7, %r6, %r85;
	setp.lt.s32 	%p1, %r85, 1;
	@%p1 bra 	$L__BB5_7;
	mul.lo.s32 	%r8, %r84, %r83;
	mul.lo.s32 	%r9, %r85, %r2;
	add.s32 	%r89, %r6, 1;
	max.s32 	%r90, %r7, %r89;
	sub.s32 	%r10, %r90, %r6;
	and.b32  	%r11, %r10, 3;
	sub.s32 	%r91, %r6, %r90;
	setp.gt.u32 	%p2, %r91, -4;
	mov.b32 	%r153, 0;
	mov.u32 	%r154, %r6;
	@%p2 bra 	$L__BB5_4;
	and.b32  	%r153, %r10, -4;
	mov.b32 	%r150, 0;
$L__BB5_3:
	add.s32 	%r93, %r150, %r6;
	add.s32 	%r94, %r93, %r8;
	mul.wide.s32 	%rd7, %r94, 4;
	add.s64 	%rd8, %rd1, %rd7;
	ld.global.f32 	%f9, [%rd8];
	add.s32 	%r95, %r150, %r9;
	shl.b32 	%r96, %r95, 2;
	mov.u32 	%r97, shared;
	add.s32 	%r98, %r97, %r96;
	st.shared.f32 	[%r98], %f9;
	ld.global.f32 	%f10, [%rd8+4];
	st.shared.f32 	[%r98+4], %f10;
	ld.global.f32 	%f11, [%rd8+8];
	st.shared.f32 	[%r98+8], %f11;
	ld.global.f32 	%f12, [%rd8+12];
	st.shared.f32 	[%r98+12], %f12;
	add.s32 	%r150, %r150, 4;
	add.s32 	%r154, %r150, %r6;
	setp.ne.s32 	%p3, %r150, %r153;
	@%p3 bra 	$L__BB5_3;
$L__BB5_4:
	setp.eq.s32 	%p4, %r11, 0;
	@%p4 bra 	$L__BB5_7;
	mov.b32 	%r155, 0;
	mov.u32 	%r103, shared;
$L__BB5_6:
	.pragma "nounroll";
	add.s32 	%r100, %r154, %r8;
	mul.wide.s32 	%rd9, %r100, 4;
	add.s64 	%rd10, %rd1, %rd9;
	ld.global.f32 	%f13, [%rd10];
	add.s32 	%r101, %r153, %r9;
	shl.b32 	%r102, %r101, 2;
	add.s32 	%r104, %r103, %r102;
	st.shared.f32 	[%r104], %f13;
	add.s32 	%r153, %r153, 1;
	add.s32 	%r154, %r154, 1;
	add.s32 	%r155, %r155, 1;
	setp.ne.s32 	%p5, %r155, %r11;
	@%p5 bra 	$L__BB5_6;
$L__BB5_7:
	mul.lo.s32 	%r105, %r85, %r1;
	shl.b32 	%r106, %r105, 2;
	mov.u32 	%r107, shared;
	add.s32 	%r24, %r107, %r106;
	setp.lt.s32 	%p6, %r85, 1;
	mul.lo.s32 	%r25, %r85, %r5;
	add.s32 	%r26, %r25, %r85;
	@%p6 bra 	$L__BB5_14;
	mul.lo.s32 	%r27, %r84, %r83;
	mul.lo.s32 	%r28, %r85, %r4;
	add.s32 	%r109, %r25, 1;
	max.s32 	%r110, %r26, %r109;
	sub.s32 	%r29, %r110, %r25;
	and.b32  	%r30, %r29, 3;
	sub.s32 	%r111, %r25, %r110;
	setp.gt.u32 	%p7, %r111, -4;
	mov.b32 	%r159, 0;
	mov.u32 	%r160, %r25;
	@%p7 bra 	$L__BB5_11;
	and.b32  	%r159, %r29, -4;
	mov.b32 	%r156, 0;
$L__BB5_10:
	add.s32 	%r113, %r156, %r25;
	add.s32 	%r114, %r113, %r27;
	mul.wide.s32 	%rd11, %r114, 4;
	add.s64 	%rd12, %rd2, %rd11;
	ld.global.f32 	%f14, [%rd12];
	add.s32 	%r115, %r156, %r28;
	shl.b32 	%r116, %r115, 2;
	add.s32 	%r117, %r24, %r116;
	st.shared.f32 	[%r117], %f14;
	ld.global.f32 	%f15, [%rd12+4];
	st.shared.f32 	[%r117+4], %f15;
	ld.global.f32 	%f16, [%rd12+8];
	st.shared.f32 	[%r117+8], %f16;
	ld.global.f32 	%f17, [%rd12+12];
	st.shared.f32 	[%r117+12], %f17;
	add.s32 	%r156, %r156, 4;
	add.s32 	%r160, %r156, %r25;
	setp.ne.s32 	%p8, %r156, %r159;
	@%p8 bra 	$L__BB5_10;
$L__BB5_11:
	setp.eq.s32 	%p9, %r30, 0;
	@%p9 bra 	$L__BB5_14;
	mov.b32 	%r161, 0;
$L__BB5_13:
	.pragma "nounroll";
	add.s32 	%r119, %r160, %r27;
	mul.wide.s32 	%rd13, %r119, 4;
	add.s64 	%rd14, %rd2, %rd13;
	ld.global.f32 	%f18, [%rd14];
	add.s32 	%r120, %r159, %r28;
	shl.b32 	%r121, %r120, 2;
	add.s32 	%r122, %r24, %r121;
	st.shared.f32 	[%r122], %f18;
	add.s32 	%r159, %r159, 1;
	add.s32 	%r160, %r160, 1;
	add.s32 	%r161, %r161, 1;
	setp.ne.s32 	%p10, %r161, %r30;
	@%p10 bra 	$L__BB5_13;
$L__BB5_14:
	setp.lt.s32 	%p11, %r85, 1;
	bar.sync 	0;
	@%p11 bra 	$L__BB5_37;
	mul.lo.s32 	%r43, %r85, %r2;
	mul.lo.s32 	%r44, %r85, %r4;
	add.s32 	%r124, %r25, 1;
	max.s32 	%r125, %r26, %r124;
	sub.s32 	%r126, %r125, %r25;
	and.b32  	%r45, %r126, 3;
	sub.s32 	%r46, %r25, %r125;
	and.b32  	%r47, %r126, -4;
	mad.lo.s32 	%r127, %r84, %r25, %r84;
	add.s32 	%r48, %r6, %r127;
	shl.b32 	%r49, %r84, 2;
	mad.lo.s32 	%r128, %r84, %r5, %r3;
	mul.lo.s32 	%r50, %r85, %r128;
	shl.b32 	%r129, %r1, 2;
	shl.b32 	%r130, %r4, 2;
	add.s32 	%r131, %r129, %r130;
	mad.lo.s32 	%r133, %r85, %r131, %r107;
	add.s32 	%r51, %r133, 8;
	neg.s32 	%r52, %r47;
	add.s32 	%r134, %r25, 2;
	mad.lo.s32 	%r53, %r84, %r134, %r6;
	add.s32 	%r135, %r25, 3;
	mad.lo.s32 	%r54, %r84, %r135, %r6;
	mov.b32 	%r162, 0;
$L__BB5_16:
	setp.gt.u32 	%p12, %r46, -4;
	add.s32 	%r56, %r162, %r6;
	mul.lo.s32 	%r57, %r56, %r84;
	add.s32 	%r137, %r162, %r43;
	shl.b32 	%r138, %r137, 2;
	mov.u32 	%r139, shared;
	add.s32 	%r140, %r139, %r138;
	ld.shared.f32 	%f1, [%r140];
	mov.b32 	%r171, 0;
	mov.u32 	%r172, %r25;
	@%p12 bra 	$L__BB5_27;
	add.s32 	%r170, %r48, %r162;
	add.s32 	%r168, %r50, %r162;
	add.s32 	%r165, %r53, %r162;
	add.s32 	%r164, %r25, %r57;
	add.s32 	%r163, %r54, %r162;
	mov.u32 	%r166, %r52;
	mov.u32 	%r167, %r51;
	mov.u32 	%r172, %r25;
$L__BB5_18:
	mul.wide.s32 	%rd15, %r164, 4;
	add.s64 	%rd16, %rd2, %rd15;
	add.s64 	%rd3, %rd16, 8;
	ld.global.f32 	%f19, [%rd16];
	ld.shared.f32 	%f20, [%r167+-8];
	add.f32 	%f2, %f1, %f20;
	setp.leu.f32 	%p13, %f19, %f2;
	@%p13 bra 	$L__BB5_20;
	mul.wide.s32 	%rd17, %r168, 4;
	add.s64 	%rd18, %rd1, %rd17;
	st.global.f32 	[%rd18], %f2;
	st.global.f32 	[%rd3+-8], %f2;
$L__BB5_20:
	ld.global.f32 	%f21, [%rd3+-4];
	ld.shared.f32 	%f22, [%r167+-4];
	add.f32 	%f3, %f1, %f22;
	setp.leu.f32 	%p14, %f21, %f3;
	@%p14 bra 	$L__BB5_22;
	mul.wide.s32 	%rd19, %r170, 4;
	add.s64 	%rd20, %rd1, %rd19;
	st.global.f32 	[%rd20], %f3;
	st.global.f32 	[%rd3+-4], %f3;
$L__BB5_22:
	ld.global.f32 	%f23, [%rd3];
	ld.shared.f32 	%f24, [%r167];
	add.f32 	%f4, %f1, %f24;
	setp.leu.f32 	%p15, %f23, %f4;
	@%p15 bra 	$L__BB5_24;
	mul.wide.s32 	%rd21, %r165, 4;
	add.s64 	%rd22, %rd1, %rd21;
	st.global.f32 	[%rd22], %f4;
	st.global.f32 	[%rd3], %f4;
$L__BB5_24:
	ld.global.f32 	%f25, [%rd3+4];
	ld.shared.f32 	%f26, [%r167+4];
	add.f32 	%f5, %f1, %f26;
	setp.leu.f32 	%p16, %f25, %f5;
	@%p16 bra 	$L__BB5_26;
	mul.wide.s32 	%rd23, %r163, 4;
	add.s64 	%rd24, %rd1, %rd23;
	st.global.f32 	[%rd24], %f5;
	st.global.f32 	[%rd3+4], %f5;
$L__BB5_26:
	add.s32 	%r170, %r170, %r49;
	add.s32 	%r172, %r172, 4;
	add.s32 	%r168, %r168, %r49;
	add.s32 	%r167, %r167, 16;
	add.s32 	%r166, %r166, 4;
	add.s32 	%r165, %r165, %r49;
	add.s32 	%r164, %r164, 4;
	add.s32 	%r163, %r163, %r49;
	setp.ne.s32 	%p17, %r166, 0;
	mov.u32 	%r171, %r47;
	@%p17 bra 	$L__BB5_18;
$L__BB5_27:
	setp.eq.s32 	%p18, %r45, 0;
	@%p18 bra 	$L__BB5_36;
	add.s32 	%r141, %r172, %r57;
	mul.wide.s32 	%rd25, %r141, 4;
	add.s64 	%rd4, %rd2, %rd25;
	ld.global.f32 	%f27, [%rd4];
	add.s32 	%r142, %r171, %r44;
	shl.b32 	%r143, %r142, 2;
	add.s32 	%r81, %r24, %r143;
	ld.shared.f32 	%f28, [%r81];
	add.f32 	%f6, %f1, %f28;
	setp.leu.f32 	%p19, %f27, %f6;
	@%p19 bra 	$L__BB5_30;
	mad.lo.s32 	%r144, %r172, %r84, %r56;
	mul.wide.s32 	%rd26, %r144, 4;
	add.s64 	%rd27, %rd1, %rd26;
	st.global.f32 	[%rd27], %f6;
	st.global.f32 	[%rd4], %f6;
$L__BB5_30:
	setp.eq.s32 	%p20, %r45, 1;
	@%p20 bra 	$L__BB5_36;
	ld.global.f32 	%f29, [%rd4+4];
	ld.shared.f32 	%f30, [%r81+4];
	add.f32 	%f7, %f1, %f30;
	setp.leu.f32 	%p21, %f29, %f7;
	@%p21 bra 	$L__BB5_33;
	mad.lo.s32 	%r145, %r84, %r172, %r84;
	add.s32 	%r146, %r145, %r56;
	mul.wide.s32 	%rd28, %r146, 4;
	add.s64 	%rd29, %rd1, %rd28;
	st.global.f32 	[%rd29], %f7;
	st.global.f32 	[%rd4+4], %f7;
$L__BB5_33:
	setp.eq.s32 	%p22, %r45, 2;
	@%p22 bra 	$L__BB5_36;
	ld.global.f32 	%f31, [%rd4+8];
	ld.shared.f32 	%f32, [%r81+8];
	add.f32 	%f8, %f1, %f32;
	setp.leu.f32 	%p23, %f31, %f8;
	@%p23 bra 	$L__BB5_36;
	add.s32 	%r147, %r172, 2;
	mad.lo.s32 	%r148, %r147, %r84, %r56;
	mul.wide.s32 	%rd30, %r148, 4;
	add.s64 	%rd31, %rd1, %rd30;
	st.global.f32 	[%rd31], %f8;
	st.global.f32 	[%rd4+8], %f8;
$L__BB5_36:
	add.s32 	%r162, %r162, 1;
	add.s32 	%r149, %r162, %r6;
	setp.lt.s32 	%p24, %r149, %r7;
	@%p24 bra 	$L__BB5_16;
$L__BB5_37:
	ret;

}
	// .globl	_Z12kernel1_t_v2iiPfS_
.visible .entry _Z12kernel1_t_v2iiPfS_(
	.param .u32 _Z12kernel1_t_v2iiPfS__param_0,
	.param .u32 _Z12kernel1_t_v2iiPfS__param_1,
	.param .u64 .ptr .align 1 _Z12kernel1_t_v2iiPfS__param_2,
	.param .u64 .ptr .align 1 _Z12kernel1_t_v2iiPfS__param_3
)
{
	.reg .pred 	%p<3>;
	.reg .b32 	%r<13>;
	.reg .b32 	%f<5>;
	.reg .b64 	%rd<13>;

	ld.param.u32 	%r3, [_Z12kernel1_t_v2iiPfS__param_0];
	ld.param.u32 	%r4, [_Z12kernel1_t_v2iiPfS__param_1];
	ld.param.u64 	%rd3, [_Z12kernel1_t_v2iiPfS__param_2];
	ld.param.u64 	%rd4, [_Z12kernel1_t_v2iiPfS__param_3];
	cvta.to.global.u64 	%rd1, %rd4;
	mov.u32 	%r5, %ctaid.x;
	mov.u32 	%r6, %ntid.x;
	mov.u32 	%r7, %tid.x;
	mad.lo.s32 	%r1, %r5, %r6, %r7;
	setp.ge.s32 	%p1, %r1, %r4;
	@%p1 bra 	$L__BB6_3;
	cvta.to.global.u64 	%rd5, %rd3;
	mov.u32 	%r2, %ctaid.y;
	mad.lo.s32 	%r8, %r4, %r2, %r1;
	mul.wide.u32 	%rd6, %r8, 4;
	add.s64 	%rd2, %rd5, %rd6;
	ld.global.f32 	%f2, [%rd2];
	mul.lo.s32 	%r9, %r4, %r3;
	add.s32 	%r10, %r9, %r2;
	mul.wide.u32 	%rd7, %r10, 4;
	add.s64 	%rd8, %rd1, %rd7;
	ld.global.f32 	%f3, [%rd8];
	add.s32 	%r11, %r9, %r1;
	mul.wide.s32 	%rd9, %r11, 4;
	add.s64 	%rd10, %rd5, %rd9;
	ld.global.f32 	%f4, [%rd10];
	add.f32 	%f1, %f3, %f4;
	setp.leu.f32 	%p2, %f2, %f1;
	@%p2 bra 	$L__BB6_3;
	mad.lo.s32 	%r12, %r4, %r1, %r2;
	mul.wide.u32 	%rd11, %r12, 4;
	add.s64 	%rd12, %rd1, %rd11;
	st.global.f32 	[%rd12], %f1;
	st.global.f32 	[%rd2], %f1;
$L__BB6_3:
	ret;

}
	// .globl	_Z12kernel2_t_v2iiPfS_
.visible .entry _Z12kernel2_t_v2iiPfS_(
	.param .u32 _Z12kernel2_t_v2iiPfS__param_0,
	.param .u32 _Z12kernel2_t_v2iiPfS__param_1,
	.param .u64 .ptr .align 1 _Z12kernel2_t_v2iiPfS__param_2,
	.param .u64 .ptr .align 1 _Z12kernel2_t_v2iiPfS__param_3
)
{
	.reg .pred 	%p<3>;
	.reg .b32 	%r<13>;
	.reg .b32 	%f<5>;
	.reg .b64 	%rd<13>;
	// demoted variable
	.shared .align 4 .f32 _ZZ12kernel2_t_v2iiPfS_E3shA;
	ld.param.u32 	%r3, [_Z12kernel2_t_v2iiPfS__param_0];
	ld.param.u32 	%r4, [_Z12kernel2_t_v2iiPfS__param_1];
	ld.param.u64 	%rd3, [_Z12kernel2_t_v2iiPfS__param_2];
	ld.param.u64 	%rd4, [_Z12kernel2_t_v2iiPfS__param_3];
	cvta.to.global.u64 	%rd1, %rd4;
	mov.u32 	%r5, %ctaid.x;
	mov.u32 	%r6, %ntid.x;
	mov.u32 	%r7, %tid.x;
	mad.lo.s32 	%r1, %r5, %r6, %r7;
	setp.ge.s32 	%p1, %r1, %r4;
	@%p1 bra 	$L__BB7_3;
	cvta.to.global.u64 	%rd5, %rd3;
	mul.lo.s32 	%r8, %r4, %r3;
	mov.u32 	%r2, %ctaid.y;
	add.s32 	%r9, %r8, %r2;
	mul.wide.u32 	%rd6, %r9, 4;
	add.s64 	%rd7, %rd1, %rd6;
	ld.global.f32 	%f2, [%rd7];
	st.shared.f32 	[_ZZ12kernel2_t_v2iiPfS_E3shA], %f2;
	mad.lo.s32 	%r10, %r4, %r2, %r1;
	mul.wide.u32 	%rd8, %r10, 4;
	add.s64 	%rd2, %rd5, %rd8;
	ld.global.f32 	%f3, [%rd2];
	add.s32 	%r11, %r8, %r1;
	mul.wide.s32 	%rd9, %r11, 4;
	add.s64 	%rd10, %rd5, %rd9;
	ld.global.f32 	%f4, [%rd10];
	add.f32 	%f1, %f2, %f4;
	setp.leu.f32 	%p2, %f3, %f1;
	@%p2 bra 	$L__BB7_3;
	mad.lo.s32 	%r12, %r4, %r1, %r2;
	mul.wide.u32 	%rd11, %r12, 4;
	add.s64 	%rd12, %rd1, %rd11;
	st.global.f32 	[%rd12], %f1;
	st.global.f32 	[%rd2], %f1;
$L__BB7_3:
	ret;

}
	// .globl	_Z12kernel3_t_v2iiPfS_i
.visible .entry _Z12kernel3_t_v2iiPfS_i(
	.param .u32 _Z12kernel3_t_v2iiPfS_i_param_0,
	.param .u32 _Z12kernel3_t_v2iiPfS_i_param_1,
	.param .u64 .ptr .align 1 _Z12kernel3_t_v2iiPfS_i_param_2,
	.param .u64 .ptr .align 1 _Z12kernel3_t_v2iiPfS_i_param_3,
	.param .u32 _Z12kernel3_t_v2iiPfS_i_param_4
)
{
	.reg .pred 	%p<31>;
	.reg .b32 	%r<193>;
	.reg .b32 	%f<57>;
	.reg .b64 	%rd<36>;

	ld.param.u32 	%r85, [_Z12kernel3_t_v2iiPfS_i_param_0];
	ld.param.u32 	%r86, [_Z12kernel3_t_v2iiPfS_i_param_1];
	ld.param.u64 	%rd5, [_Z12kernel3_t_v2iiPfS_i_param_2];
	ld.param.u64 	%rd6, [_Z12kernel3_t_v2iiPfS_i_param_3];
	ld.param.u32 	%r87, [_Z12kernel3_t_v2iiPfS_i_param_4];
	cvta.to.global.u64 	%rd1, %rd6;
	cvta.to.global.u64 	%rd2, %rd5;
	mov.u32 	%r88, %ctaid.x;
	mov.u32 	%r1, %ntid.x;
	mov.u32 	%r2, %tid.x;
	mad.lo.s32 	%r3, %r88, %r1, %r2;
	setp.ge.s32 	%p1, %r3, %r86;
	@%p1 bra 	$L__BB8_45;
	mov.u32 	%r4, %ctaid.y;
	mul.lo.s32 	%r5, %r87, %r4;
	add.s32 	%r6, %r5, %r87;
	setp.ge.u32 	%p2, %r5, %r6;
	@%p2 bra 	$L__BB8_14;
	mul.lo.s32 	%r7, %r86, %r85;
	mul.lo.s32 	%r8, %r87, %r2;
	add.s32 	%r90, %r87, -1;
	and.b32  	%r9, %r87, 15;
	setp.lt.u32 	%p3, %r90, 15;
	mov.b32 	%r169, 0;
	mov.u32 	%r170, %r5;
	@%p3 bra 	$L__BB8_5;
	and.b32  	%r169, %r87, -16;
	mov.b32 	%r166, 0;
$L__BB8_4:
	.pragma "nounroll";
	add.s32 	%r92, %r166, %r5;
	add.s32 	%r93, %r92, %r7;
	mul.wide.s32 	%rd7, %r93, 4;
	add.s64 	%rd8, %rd1, %rd7;
	ld.global.f32 	%f9, [%rd8];
	add.s32 	%r94, %r166, %r8;
	shl.b32 	%r95, %r94, 2;
	mov.u32 	%r96, s;
	add.s32 	%r97, %r96, %r95;
	st.shared.f32 	[%r97], %f9;
	ld.global.f32 	%f10, [%rd8+4];
	st.shared.f32 	[%r97+4], %f10;
	ld.global.f32 	%f11, [%rd8+8];
	st.shared.f32 	[%r97+8], %f11;
	ld.global.f32 	%f12, [%rd8+12];
	st.shared.f32 	[%r97+12], %f12;
	ld.global.f32 	%f13, [%rd8+16];
	st.shared.f32 	[%r97+16], %f13;
	ld.global.f32 	%f14, [%rd8+20];
	st.shared.f32 	[%r97+20], %f14;
	ld.global.f32 	%f15, [%rd8+24];
	st.shared.f32 	[%r97+24], %f15;
	ld.global.f32 	%f16, [%rd8+28];
	st.shared.f32 	[%r97+28], %f16;
	ld.global.f32 	%f17, [%rd8+32];
	st.shared.f32 	[%r97+32], %f17;
	ld.global.f32 	%f18, [%rd8+36];
	st.shared.f32 	[%r97+36], %f18;
	ld.global.f32 	%f19, [%rd8+40];
	st.shared.f32 	[%r97+40], %f19;
	ld.global.f32 	%f20, [%rd8+44];
	st.shared.f32 	[%r97+44], %f20;
	ld.global.f32 	%f21, [%rd8+48];
	st.shared.f32 	[%r97+48], %f21;
	ld.global.f32 	%f22, [%rd8+52];
	st.shared.f32 	[%r97+52], %f22;
	ld.global.f32 	%f23, [%rd8+56];
	st.shared.f32 	[%r97+56], %f23;
	ld.global.f32 	%f24, [%rd8+60];
	st.shared.f32 	[%r97+60], %f24;
	add.s32 	%r166, %r166, 16;
	add.s32 	%r170, %r166, %r5;
	setp.ne.s32 	%p4, %r166, %r169;
	@%p4 bra 	$L__BB8_4;
$L__BB8_5:
	setp.eq.s32 	%p5, %r9, 0;
	@%p5 bra 	$L__BB8_14;
	and.b32  	%r16, %r87, 7;
	setp.lt.u32 	%p6, %r9, 8;
	@%p6 bra 	$L__BB8_8;
	add.s32 	%r98, %r170, %r7;
	mul.wide.s32 	%rd9, %r98, 4;
	add.s64 	%rd10, %rd1, %rd9;
	ld.global.f32 	%f25, [%rd10];
	add.s32 	%r99, %r169, %r8;
	shl.b32 	%r100, %r99, 2;
	mov.u32 	%r101, s;
	add.s32 	%r102, %r101, %r100;
	st.shared.f32 	[%r102], %f25;
	ld.global.f32 	%f26, [%rd10+4];
	st.shared.f32 	[%r102+4], %f26;
	ld.global.f32 	%f27, [%rd10+8];
	st.shared.f32 	[%r102+8], %f27;
	ld.global.f32 	%f28, [%rd10+12];
	st.shared.f32 	[%r102+12], %f28;
	ld.global.f32 	%f29, [%rd10+16];
	st.shared.f32 	[%r102+16], %f29;
	ld.global.f32 	%f30, [%rd10+20];
	st.shared.f32 	[%r102+20], %f30;
	ld.global.f32 	%f31, [%rd10+24];
	st.shared.f32 	[%r102+24], %f31;
	ld.global.f32 	%f32, [%rd10+28];
	st.shared.f32 	[%r102+28], %f32;
	add.s32 	%r170, %r170, 8;
	add.s32 	%r169, %r169, 8;
$L__BB8_8:
	setp.eq.s32 	%p7, %r16, 0;
	@%p7 bra 	$L__BB8_14;
	and.b32  	%r21, %r87, 3;
	setp.lt.u32 	%p8, %r16, 4;
	@%p8 bra 	$L__BB8_11;
	add.s32 	%r103, %r170, %r7;
	mul.wide.s32 	%rd11, %r103, 4;
	add.s64 	%rd12, %rd1, %rd11;
	ld.global.f32 	%f33, [%rd12];
	add.s32 	%r104, %r169, %r8;
	shl.b32 	%r105, %r104, 2;
	mov.u32 	%r106, s;
	add.s32 	%r107, %r106, %r105;
	st.shared.f32 	[%r107], %f33;
	ld.global.f32 	%f34, [%rd12+4];
	st.shared.f32 	[%r107+4], %f34;
	ld.global.f32 	%f35, [%rd12+8];
	st.shared.f32 	[%r107+8], %f35;
	ld.global.f32 	%f36, [%rd12+12];
	st.shared.f32 	[%r107+12], %f36;
	add.s32 	%r170, %r170, 4;
	add.s32 	%r169, %r169, 4;
$L__BB8_11:
	setp.eq.s32 	%p9, %r21, 0;
	@%p9 bra 	$L__BB8_14;
	mov.b32 	%r175, 0;
	mov.u32 	%r112, s;
$L__BB8_13:
	.pragma "nounroll";
	add.s32 	%r109, %r170, %r7;
	mul.wide.s32 	%rd13, %r109, 4;
	add.s64 	%rd14, %rd1, %rd13;
	ld.global.f32 	%f37, [%rd14];
	add.s32 	%r110, %r169, %r8;
	shl.b32 	%r111, %r110, 2;
	add.s32 	%r113, %r112, %r111;
	st.shared.f32 	[%r113], %f37;
	add.s32 	%r169, %r169, 1;
	add.s32 	%r170, %r170, 1;
	add.s32 	%r175, %r175, 1;
	setp.ne.s32 	%p10, %r175, %r21;
	@%p10 bra 	$L__BB8_13;
$L__BB8_14:
	mul.lo.s32 	%r114, %r87, %r1;
	shl.b32 	%r115, %r114, 2;
	mov.u32 	%r116, s;
	add.s32 	%r32, %r116, %r115;
	mul.lo.s32 	%r33, %r87, %r3;
	add.s32 	%r34, %r33, %r87;
	setp.lt.s32 	%p11, %r87, 1;
	@%p11 bra 	$L__BB8_21;
	mul.lo.s32 	%r35, %r86, %r85;
	mul.lo.s32 	%r36, %r87, %r2;
	add.s32 	%r118, %r33, 1;
	max.s32 	%r119, %r34, %r118;
	sub.s32 	%r37, %r119, %r33;
	and.b32  	%r38, %r37, 3;
	sub.s32 	%r120, %r33, %r119;
	setp.gt.u32 	%p12, %r120, -4;
	mov.b32 	%r179, 0;
	mov.u32 	%r180, %r33;
	@%p12 bra 	$L__BB8_18;
	and.b32  	%r179, %r37, -4;
	mov.b32 	%r176, 0;
$L__BB8_17:
	add.s32 	%r122, %r176, %r33;
	add.s32 	%r123, %r122, %r35;
	mul.wide.s32 	%rd15, %r123, 4;
	add.s64 	%rd16, %rd2, %rd15;
	ld.global.f32 	%f38, [%rd16];
	add.s32 	%r124, %r176, %r36;
	shl.b32 	%r125, %r124, 2;
	add.s32 	%r126, %r32, %r125;
	st.shared.f32 	[%r126], %f38;
	ld.global.f32 	%f39, [%rd16+4];
	st.shared.f32 	[%r126+4], %f39;
	ld.global.f32 	%f40, [%rd16+8];
	st.shared.f32 	[%r126+8], %f40;
	ld.global.f32 	%f41, [%rd16+12];
	st.shared.f32 	[%r126+12], %f41;
	add.s32 	%r176, %r176, 4;
	add.s32 	%r180, %r176, %r33;
	setp.ne.s32 	%p13, %r176, %r179;
	@%p13 bra 	$L__BB8_17;
$L__BB8_18:
	setp.eq.s32 	%p14, %r38, 0;
	@%p14 bra 	$L__BB8_21;
	mov.b32 	%r181, 0;
$L__BB8_20:
	.pragma "nounroll";
	add.s32 	%r128, %r180, %r35;
	mul.wide.s32 	%rd17, %r128, 4;
	add.s64 	%rd18, %rd2, %rd17;
	ld.global.f32 	%f42, [%rd18];
	add.s32 	%r129, %r179, %r36;
	shl.b32 	%r130, %r129, 2;
	add.s32 	%r131, %r32, %r130;
	st.shared.f32 	[%r131], %f42;
	add.s32 	%r179, %r179, 1;
	add.s32 	%r180, %r180, 1;
	add.s32 	%r181, %r181, 1;
	setp.ne.s32 	%p15, %r181, %r38;
	@%p15 bra 	$L__BB8_20;
$L__BB8_21:
	setp.ge.u32 	%p16, %r5, %r6;
	bar.sync 	0;
	@%p16 bra 	$L__BB8_45;
	setp.lt.s32 	%p17, %r87, 1;
	@%p17 bra 	$L__BB8_45;
	add.s32 	%r133, %r33, 1;
	max.s32 	%r134, %r34, %r133;
	sub.s32 	%r135, %r134, %r33;
	and.b32  	%r51, %r135, 3;
	sub.s32 	%r52, %r33, %r134;
	and.b32  	%r53, %r135, -4;
	mad.lo.s32 	%r136, %r86, %r3, %r4;
	mul.lo.s32 	%r54, %r87, %r136;
	neg.s32 	%r55, %r53;
	mov.b32 	%r182, 0;
$L__BB8_24:
	setp.gt.u32 	%p18, %r52, -4;
	add.s32 	%r57, %r182, %r5;
	mul.lo.s32 	%r58, %r57, %r86;
	mov.u32 	%r138, %tid.x;
	mad.lo.s32 	%r139, %r87, %r138, %r182;
	shl.b32 	%r140, %r139, 2;
	mov.u32 	%r141, s;
	add.s32 	%r142, %r141, %r140;
	ld.shared.f32 	%f1, [%r142];
	mov.b32 	%r191, 0;
	mov.u32 	%r192, %r33;
	@%p18 bra 	$L__BB8_35;
	mov.u32 	%r143, %ntid.x;
	shl.b32 	%r144, %r143, 2;
	shl.b32 	%r146, %r138, 2;
	add.s32 	%r147, %r144, %r146;
	mad.lo.s32 	%r149, %r87, %r147, %r141;
	add.s32 	%r187, %r149, 8;
	mad.lo.s32 	%r150, %r86, %r33, %r86;
	add.s32 	%r151, %r5, %r150;
	add.s32 	%r190, %r151, %r182;
	add.s32 	%r188, %r54, %r182;
	add.s32 	%r152, %r33, 2;
	mad.lo.s32 	%r153, %r86, %r152, %r5;
	add.s32 	%r185, %r153, %r182;
	add.s32 	%r184, %r33, %r58;
	add.s32 	%r154, %r33, 3;
	mad.lo.s32 	%r155, %r86, %r154, %r5;
	add.s32 	%r183, %r155, %r182;
	mov.u32 	%r186, %r55;
	mov.u32 	%r192, %r33;
$L__BB8_26:
	mul.wide.s32 	%rd19, %r184, 4;
	add.s64 	%rd20, %rd2, %rd19;
	add.s64 	%rd3, %rd20, 8;
	ld.global.f32 	%f43, [%rd20];
	ld.shared.f32 	%f44, [%r187+-8];
	add.f32 	%f2, %f1, %f44;
	setp.leu.f32 	%p19, %f43, %f2;
	@%p19 bra 	$L__BB8_28;
	mul.wide.s32 	%rd21, %r188, 4;
	add.s64 	%rd22, %rd1, %rd21;
	st.global.f32 	[%rd22], %f2;
	st.global.f32 	[%rd3+-8], %f2;
$L__BB8_28:
	ld.global.f32 	%f45, [%rd3+-4];
	ld.shared.f32 	%f46, [%r187+-4];
	add.f32 	%f3, %f1, %f46;
	setp.leu.f32 	%p20, %f45, %f3;
	@%p20 bra 	$L__BB8_30;
	mul.wide.s32 	%rd23, %r190, 4;
	add.s64 	%rd24, %rd1, %rd23;
	st.global.f32 	[%rd24], %f3;
	st.global.f32 	[%rd3+-4], %f3;
$L__BB8_30:
	ld.global.f32 	%f47, [%rd3];
	ld.shared.f32 	%f48, [%r187];
	add.f32 	%f4, %f1, %f48;
	setp.leu.f32 	%p21, %f47, %f4;
	@%p21 bra 	$L__BB8_32;
	mul.wide.s32 	%rd25, %r185, 4;
	add.s64 	%rd26, %rd1, %rd25;
	st.global.f32 	[%rd26], %f4;
	st.global.f32 	[%rd3], %f4;
$L__BB8_32:
	ld.global.f32 	%f49, [%rd3+4];
	ld.shared.f32 	%f50, [%r187+4];
	add.f32 	%f5, %f1, %f50;
	setp.leu.f32 	%p22, %f49, %f5;
	@%p22 bra 	$L__BB8_34;
	mul.wide.s32 	%rd27, %r183, 4;
	add.s64 	%rd28, %rd1, %rd27;
	st.global.f32 	[%rd28], %f5;
	st.global.f32 	[%rd3+4], %f5;
$L__BB8_34:
	shl.b32 	%r156, %r86, 2;
	add.s32 	%r190, %r190, %r156;
	add.s32 	%r192, %r192, 4;
	add.s32 	%r188, %r188, %r156;
	add.s32 	%r187, %r187, 16;
	add.s32 	%r186, %r186, 4;
	add.s32 	%r185, %r185, %r156;
	add.s32 	%r184, %r184, 4;
	add.s32 	%r183, %r183, %r156;
	setp.ne.s32 	%p23, %r186, 0;
	mov.u32 	%r191, %r53;
	@%p23 bra 	$L__BB8_26;
$L__BB8_35:
	setp.eq.s32 	%p24, %r51, 0;
	@%p24 bra 	$L__BB8_44;
	mad.lo.s32 	%r157, %r57, %r86, %r192;
	mul.wide.s32 	%rd29, %r157, 4;
	add.s64 	%rd4, %rd2, %rd29;
	ld.global.f32 	%f51, [%rd4];
	mov.u32 	%r158, %tid.x;
	mad.lo.s32 	%r159, %r87, %r158, %r191;
	shl.b32 	%r160, %r159, 2;
	add.s32 	%r83, %r32, %r160;
	ld.shared.f32 	%f52, [%r83];
	add.f32 	%f6, %f1, %f52;
	setp.leu.f32 	%p25, %f51, %f6;
	@%p25 bra 	$L__BB8_38;
	mad.lo.s32 	%r161, %r192, %r86, %r57;
	mul.wide.s32 	%rd30, %r161, 4;
	add.s64 	%rd31, %rd1, %rd30;
	st.global.f32 	[%rd31], %f6;
	st.global.f32 	[%rd4], %f6;
$L__BB8_38:
	setp.eq.s32 	%p26, %r51, 1;
	@%p26 bra 	$L__BB8_44;
	ld.global.f32 	%f53, [%rd4+4];
	ld.shared.f32 	%f54, [%r83+4];
	add.f32 	%f7, %f1, %f54;
	setp.leu.f32 	%p27, %f53, %f7;
	@%p27 bra 	$L__BB8_41;
	mad.lo.s32 	%r162, %r86, %r192, %r86;
	add.s32 	%r163, %r162, %r57;
	mul.wide.s32 	%rd32, %r163, 4;
	add.s64 	%rd33, %rd1, %rd32;
	st.global.f32 	[%rd33], %f7;
	st.global.f32 	[%rd4+4], %f7;
$L__BB8_41:
	setp.eq.s32 	%p28, %r51, 2;
	@%p28 bra 	$L__BB8_44;
	ld.global.f32 	%f55, [%rd4+8];
	ld.shared.f32 	%f56, [%r83+8];
	add.f32 	%f8, %f1, %f56;
	setp.leu.f32 	%p29, %f55, %f8;
	@%p29 bra 	$L__BB8_44;
	add.s32 	%r164, %r192, 2;
	mad.lo.s32 	%r165, %r164, %r86, %r57;
	mul.wide.s32 	%rd34, %r165, 4;
	add.s64 	%rd35, %rd1, %rd34;
	st.global.f32 	[%rd35], %f8;
	st.global.f32 	[%rd4+8], %f8;
$L__BB8_44:
	add.s32 	%r182, %r182, 1;
	setp.ne.s32 	%p30, %r182, %r87;
	@%p30 bra 	$L__BB8_24;
$L__BB8_45:
	ret;

}


// ===== COMPILED SASS (sm_100) =====

	.target	sm_100

	.elftype	@"ET_EXEC"


//--------------------- .note.nv.tkinfo           --------------------------
	.section	.note.nv.tkinfo,"",@"SHT_NOTE"
	.sectionflags	@"SHF_NOTE_NV_TKINFO"
	.tkinfo
        /*0018*/ 	.word	0x00000002
        /*0030*/ 	.string	""
        /*0030*/ 	.string	"ptxas"
        /*0030*/ 	.string	"Cuda compilation tools, release 13.0, V13.0.88"
        /*0030*/ 	.string	"Build cuda_13.0.r13.0/compiler.36424714_0"
        /*0030*/ 	.string	"-arch sm_100 -m 64 "



//--------------------- .note.nv.cuinfo           --------------------------
	.section	.note.nv.cuinfo,"",@"SHT_NOTE"
	.sectionflags	@"SHF_NOTE_NV_CUINFO"
        /*0018*/ 	.short	0x0002
        /*001a*/ 	.short	0x0064
        /*001c*/ 	.short	0x0082
	.zero		2


//--------------------- .nv.info                  --------------------------
	.section	.nv.info,"",@"SHT_CUDA_INFO"
	.align	4


	//----- nvinfo : EIATTR_REGCOUNT
	.align		4
        /*0000*/ 	.byte	0x04, 0x2f
        /*0002*/ 	.short	(.L_1 - .L_0)
	.align		4
.L_0:
        /*0004*/ 	.word	index@(_Z7kernel1iiPf)
        /*0008*/ 	.word	0x0000000c


	//----- nvinfo : EIATTR_FRAME_SIZE
	.align		4
.L_1:
        /*000c*/ 	.byte	0x04, 0x11
        /*000e*/ 	.short	(.L_3 - .L_2)
	.align		4
.L_2:
        /*0010*/ 	.word	index@(_Z7kernel1iiPf)
        /*0014*/ 	.word	0x00000000


	//----- nvinfo : EIATTR_REGCOUNT
	.align		4
.L_3:
        /*0018*/ 	.byte	0x04, 0x2f
        /*001a*/ 	.short	(.L_5 - .L_4)
	.align		4
.L_4:
        /*001c*/ 	.word	index@(_Z9kernel1_tiiPfS_)
        /*0020*/ 	.word	0x00000010


	//----- nvinfo : EIATTR_FRAME_SIZE
	.align		4
.L_5:
        /*0024*/ 	.byte	0x04, 0x11
        /*0026*/ 	.short	(.L_7 - .L_6)
	.align		4
.L_6:
        /*0028*/ 	.word	index@(_Z9kernel1_tiiPfS_)
        /*002c*/ 	.word	0x00000000


	//----- nvinfo : EIATTR_REGCOUNT
	.align		4
.L_7:
        /*0030*/ 	.byte	0x04, 0x2f
        /*0032*/ 	.short	(.L_9 - .L_8)
	.align		4
.L_8:
        /*0034*/ 	.word	index@(_Z7kernel2iiPf)
        /*0038*/ 	.word	0x00000010


	//----- nvinfo : EIATTR_FRAME_SIZE
	.align		4
.L_9:
        /*003c*/ 	.byte	0x04, 0x11
        /*003e*/ 	.short	(.L_11 - .L_10)
	.align		4
.L_10:
        /*0040*/ 	.word	index@(_Z7kernel2iiPf)
        /*0044*/ 	.word	0x00000000


	//----- nvinfo : EIATTR_REGCOUNT
	.align		4
.L_11:
        /*0048*/ 	.byte	0x04, 0x2f
        /*004a*/ 	.short	(.L_13 - .L_12)
	.align		4
.L_12:
        /*004c*/ 	.word	index@(_Z9kernel2_tiiPfS_)
        /*0050*/ 	.word	0x00000014


	//----- nvinfo : EIATTR_FRAME_SIZE
	.align		4
.L_13:
        /*0054*/ 	.byte	0x04, 0x11
        /*0056*/ 	.short	(.L_15 - .L_14)
	.align		4
.L_14:
        /*0058*/ 	.word	index@(_Z9kernel2_tiiPfS_)
        /*005c*/ 	.word	0x00000000


	//----- nvinfo : EIATTR_REGCOUNT
	.align		4
.L_15:
        /*0060*/ 	.byte	0x04, 0x2f
        /*0062*/ 	.short	(.L_17 - .L_16)
	.align		4
.L_16:
        /*0064*/ 	.word	index@(_Z7kernel3iiPfi)
        /*0068*/ 	.word	0x00000020


	//----- nvinfo : EIATTR_FRAME_SIZE
	.align		4
.L_17:
        /*006c*/ 	.byte	0x04, 0x11
        /*006e*/ 	.short	(.L_19 - .L_18)
	.align		4
.L_18:
        /*0070*/ 	.word	index@(_Z7kernel3iiPfi)
        /*0074*/ 	.word	0x00000000


	//----- nvinfo : EIATTR_REGCOUNT
	.align		4
.L_19:
        /*0078*/ 	.byte	0x04, 0x2f
        /*007a*/ 	.short	(.L_21 - .L_20)
	.align		4
.L_20:
        /*007c*/ 	.word	index@(_Z9kernel3_tiiPfS_i)
        /*0080*/ 	.word	0x00000028


	//----- nvinfo : EIATTR_FRAME_SIZE
	.align		4
.L_21:
        /*0084*/ 	.byte	0x04, 0x11
        /*0086*/ 	.short	(.L_23 - .L_22)
	.align		4
.L_22:
        /*0088*/ 	.word	index@(_Z9kernel3_tiiPfS_i)
        /*008c*/ 	.word	0x00000000


	//----- nvinfo : EIATTR_REGCOUNT
	.align		4
.L_23:
        /*0090*/ 	.byte	0x04, 0x2f
        /*0092*/ 	.short	(.L_25 - .L_24)
	.align		4
.L_24:
        /*0094*/ 	.word	index@(_Z12kernel1_t_v2iiPfS_)
        /*0098*/ 	.word	0x00000010


	//----- nvinfo : EIATTR_FRAME_SIZE
	.align		4
.L_25:
        /*009c*/ 	.byte	0x04, 0x11
        /*009e*/ 	.short	(.L_27 - .L_26)
	.align		4
.L_26:
        /*00a0*/ 	.word	index@(_Z12kernel1_t_v2iiPfS_)
        /*00a4*/ 	.word	0x00000000


	//----- nvinfo : EIATTR_REGCOUNT
	.align		4
.L_27:
        /*00a8*/ 	.byte	0x04, 0x2f
        /*00aa*/ 	.short	(.L_29 - .L_28)
	.align		4
.L_28:
        /*00ac*/ 	.word	index@(_Z12kernel2_t_v2iiPfS_)
        /*00b0*/ 	.word	0x00000010


	//----- nvinfo : EIATTR_FRAME_SIZE
	.align		4
.L_29:
        /*00b4*/ 	.byte	0x04, 0x11
        /*00b6*/ 	.short	(.L_31 - .L_30)
	.align		4
.L_30:
        /*00b8*/ 	.word	index@(_Z12kernel2_t_v2iiPfS_)
        /*00bc*/ 	.word	0x00000000


	//----- nvinfo : EIATTR_REGCOUNT
	.align		4
.L_31:
        /*00c0*/ 	.byte	0x04, 0x2f
        /*00c2*/ 	.short	(.L_33 - .L_32)
	.align		4
.L_32:
        /*00c4*/ 	.word	index@(_Z12kernel3_t_v2iiPfS_i)
        /*00c8*/ 	.word	0x00000020


	//----- nvinfo : EIATTR_FRAME_SIZE
	.align		4
.L_33:
        /*00cc*/ 	.byte	0x04, 0x11
        /*00ce*/ 	.short	(.L_35 - .L_34)
	.align		4
.L_34:
        /*00d0*/ 	.word	index@(_Z12kernel3_t_v2iiPfS_i)
        /*00d4*/ 	.word	0x00000000


	//----- nvinfo : EIATTR_MIN_STACK_SIZE
	.align		4
.L_35:
        /*00d8*/ 	.byte	0x04, 0x12
        /*00da*/ 	.short	(.L_37 - .L_36)
	.align		4
.L_36:
        /*00dc*/ 	.word	index@(_Z12kernel3_t_v2iiPfS_i)
        /*00e0*/ 	.word	0x00000000


	//----- nvinfo : EIATTR_MIN_STACK_SIZE
	.align		4
.L_37:
        /*00e4*/ 	.byte	0x04, 0x12
        /*00e6*/ 	.short	(.L_39 - .L_38)
	.align		4
.L_38:
        /*00e8*/ 	.word	index@(_Z12kernel2_t_v2iiPfS_)
        /*00ec*/ 	.word	0x00000000


	//----- nvinfo : EIATTR_MIN_STACK_SIZE
	.align		4
.L_39:
        /*00f0*/ 	.byte	0x04, 0x12
        /*00f2*/ 	.short	(.L_41 - .L_40)
	.align		4
.L_40:
        /*00f4*/ 	.word	index@(_Z12kernel1_t_v2iiPfS_)
        /*00f8*/ 	.word	0x00000000


	//----- nvinfo : EIATTR_MIN_STACK_SIZE
	.align		4
.L_41:
        /*00fc*/ 	.byte	0x04, 0x12
        /*00fe*/ 	.short	(.L_43 - .L_42)
	.align		4
.L_42:
        /*0100*/ 	.word	index@(_Z9kernel3_tiiPfS_i)
        /*0104*/ 	.word	0x00000000


	//----- nvinfo : EIATTR_MIN_STACK_SIZE
	.align		4
.L_43:
        /*0108*/ 	.byte	0x04, 0x12
        /*010a*/ 	.short	(.L_45 - .L_44)
	.align		4
.L_44:
        /*010c*/ 	.word	index@(_Z7kernel3iiPfi)
        /*0110*/ 	.word	0x00000000


	//----- nvinfo : EIATTR_MIN_STACK_SIZE
	.align		4
.L_45:
        /*0114*/ 	.byte	0x04, 0x12
        /*0116*/ 	.short	(.L_47 - .L_46)
	.align		4
.L_46:
        /*0118*/ 	.word	index@(_Z9kernel2_tiiPfS_)
        /*011c*/ 	.word	0x00000000


	//----- nvinfo : EIATTR_MIN_STACK_SIZE
	.align		4
.L_47:
        /*0120*/ 	.byte	0x04, 0x12
        /*0122*/ 	.short	(.L_49 - .L_48)
	.align		4
.L_48:
        /*0124*/ 	.word	index@(_Z7kernel2iiPf)
        /*0128*/ 	.word	0x00000000


	//----- nvinfo : EIATTR_MIN_STACK_SIZE
	.align		4
.L_49:
        /*012c*/ 	.byte	0x04, 0x12
        /*012e*/ 	.short	(.L_51 - .L_50)
	.align		4
.L_50:
        /*0130*/ 	.word	index@(_Z9kernel1_tiiPfS_)
        /*0134*/ 	.word	0x00000000


	//----- nvinfo : EIATTR_MIN_STACK_SIZE
	.align		4
.L_51:
        /*0138*/ 	.byte	0x04, 0x12
        /*013a*/ 	.short	(.L_53 - .L_52)
	.align		4
.L_52:
        /*013c*/ 	.word	index@(_Z7kernel1iiPf)
        /*0140*/ 	.word	0x00000000
.L_53:


//--------------------- .nv.compat                --------------------------
	.section	.nv.compat,"",@"SHT_CUDA_COMPAT_INFO"
	.align	4
        /*0000*/ 	.byte	0x02, 0x09, 0x00, 0x00, 0x02, 0x02, 0x01, 0x00, 0x02, 0x05, 0x05, 0x00, 0x03, 0x07, 0x01, 0x01
        /*0010*/ 	.byte	0x02, 0x03, 0x00, 0x00, 0x02, 0x06, 0x01, 0x00, 0x04, 0x0b, 0x08, 0x00, 0x09, 0x00, 0x00, 0x00
        /*0020*/ 	.byte	0x00, 0x00, 0x00, 0x00


//--------------------- .nv.info._Z12kernel3_t_v2iiPfS_i --------------------------
	.section	.nv.info._Z12kernel3_t_v2iiPfS_i,"",@"SHT_CUDA_INFO"
	.sectionflags	@""
	.align	4


	//----- nvinfo : EIATTR_CUDA_API_VERSION
	.align		4
        /*0000*/ 	.byte	0x04, 0x37
        /*0002*/ 	.short	(.L_55 - .L_54)
.L_54:
        /*0004*/ 	.word	0x00000082


	//----- nvinfo : EIATTR_KPARAM_INFO
	.align		4
.L_55:
        /*0008*/ 	.byte	0x04, 0x17
        /*000a*/ 	.short	(.L_57 - .L_56)
.L_56:
        /*000c*/ 	.word	0x00000000
        /*0010*/ 	.short	0x0004
        /*0012*/ 	.short	0x0018
        /*0014*/ 	.byte	0x00, 0xf0, 0x11, 0x00


	//----- nvinfo : EIATTR_KPARAM_INFO
	.align		4
.L_57:
        /*0018*/ 	.byte	0x04, 0x17
        /*001a*/ 	.short	(.L_59 - .L_58)
.L_58:
        /*001c*/ 	.word	0x00000000
        /*0020*/ 	.short	0x0003
        /*0022*/ 	.short	0x0010
        /*0024*/ 	.byte	0x00, 0xf5, 0x21, 0x00


	//----- nvinfo : EIATTR_KPARAM_INFO
	.align		4
.L_59:
        /*0028*/ 	.byte	0x04, 0x17
        /*002a*/ 	.short	(.L_61 - .L_60)
.L_60:
        /*002c*/ 	.word	0x00000000
        /*0030*/ 	.short	0x0002
        /*0032*/ 	.short	0x0008
        /*0034*/ 	.byte	0x00, 0xf5, 0x21, 0x00


	//----- nvinfo : EIATTR_KPARAM_INFO
	.align		4
.L_61:
        /*0038*/ 	.byte	0x04, 0x17
        /*003a*/ 	.short	(.L_63 - .L_62)
.L_62:
        /*003c*/ 	.word	0x00000000
        /*0040*/ 	.short	0x0001
        /*0042*/ 	.short	0x0004
        /*0044*/ 	.byte	0x00, 0xf0, 0x11, 0x00


	//----- nvinfo : EIATTR_KPARAM_INFO
	.align		4
.L_63:
        /*0048*/ 	.byte	0x04, 0x17
        /*004a*/ 	.short	(.L_65 - .L_64)
.L_64:
        /*004c*/ 	.word	0x00000000
        /*0050*/ 	.short	0x0000
        /*0052*/ 	.short	0x0000
        /*0054*/ 	.byte	0x00, 0xf0, 0x11, 0x00


	//----- nvinfo : EIATTR_SPARSE_MMA_MASK
	.align		4
.L_65:
        /*0058*/ 	.byte	0x03, 0x50
        /*005a*/ 	.short	0x0000


	//----- nvinfo : EIATTR_MAXREG_COUNT
	.align		4
        /*005c*/ 	.byte	0x03, 0x1b
        /*005e*/ 	.short	0x00ff


	//----- nvinfo : EIATTR_NUM_BARRIERS
	.align		4
        /*0060*/ 	.byte	0x02, 0x4c
        /*0062*/ 	.byte	0x01
	.zero		1


	//----- nvinfo : EIATTR_MERCURY_ISA_VERSION
	.align		4
        /*0064*/ 	.byte	0x03, 0x5f
        /*0066*/ 	.short	0x0101


	//----- nvinfo : EIATTR_VRC_CTA_INIT_COUNT
	.align		4
        /*0068*/ 	.byte	0x02, 0x4a
	.zero		1
	.zero		1


	//----- nvinfo : EIATTR_EXIT_INSTR_OFFSETS
	.align		4
        /*006c*/ 	.byte	0x04, 0x1c
        /*006e*/ 	.short	(.L_67 - .L_66)


	//   ....[0]....
.L_66:
        /*0070*/ 	.word	0x00000070


	//   ....[1]....
        /*0074*/ 	.word	0x00001410


	//   ....[2]....
        /*0078*/ 	.word	0x00001420


	//   ....[3]....
        /*007c*/ 	.word	0x00001cd0


	//----- nvinfo : EIATTR_CRS_STACK_SIZE
	.align		4
.L_67:
        /*0080*/ 	.byte	0x04, 0x1e
        /*0082*/ 	.short	(.L_69 - .L_68)
.L_68:
        /*0084*/ 	.word	0x00000000


	//----- nvinfo : EIATTR_CBANK_PARAM_SIZE
	.align		4
.L_69:
        /*0088*/ 	.byte	0x03, 0x19
        /*008a*/ 	.short	0x001c


	//----- nvinfo : EIATTR_PARAM_CBANK
	.align		4
        /*008c*/ 	.byte	0x04, 0x0a
        /*008e*/ 	.short	(.L_71 - .L_70)
	.align		4
.L_70:
        /*0090*/ 	.word	index@(.nv.constant0._Z12kernel3_t_v2iiPfS_i)
        /*0094*/ 	.short	0x0380
        /*0096*/ 	.short	0x001c


	//----- nvinfo : EIATTR_SW_WAR
	.align		4
.L_71:
        /*0098*/ 	.byte	0x04, 0x36
        /*009a*/ 	.short	(.L_73 - .L_72)
.L_72:
        /*009c*/ 	.word	0x00000008
.L_73:


//--------------------- .nv.info._Z12kernel2_t_v2iiPfS_ --------------------------
	.section	.nv.info._Z12kernel2_t_v2iiPfS_,"",@"SHT_CUDA_INFO"
	.sectionflags	@""
	.align	4


	//----- nvinfo : EIATTR_CUDA_API_VERSION
	.align		4
        /*0000*/ 	.byte	0x04, 0x37
        /*0002*/ 	.short	(.L_75 - .L_74)
.L_74:
        /*0004*/ 	.word	0x00000082


	//----- nvinfo : EIATTR_KPARAM_INFO
	.align		4
.L_75:
        /*0008*/ 	.byte	0x04, 0x17
        /*000a*/ 	.short	(.L_77 - .L_76)
.L_76:
        /*000c*/ 	.word	0x00000000
        /*0010*/ 	.short	0x0003
        /*0012*/ 	.short	0x0010
        /*0014*/ 	.byte	0x00, 0xf5, 0x21, 0x00


	//----- nvinfo : EIATTR_KPARAM_INFO
	.align		4
.L_77:
        /*0018*/ 	.byte	0x04, 0x17
        /*001a*/ 	.short	(.L_79 - .L_78)
.L_78:
        /*001c*/ 	.word	0x00000000
        /*0020*/ 	.short	0x0002
        /*0022*/ 	.short	0x0008
        /*0024*/ 	.byte	0x00, 0xf5, 0x21, 0x00


	//----- nvinfo : EIATTR_KPARAM_INFO
	.align		4
.L_79:
        /*0028*/ 	.byte	0x04, 0x17
        /*002a*/ 	.short	(.L_81 - .L_80)
.L_80:
        /*002c*/ 	.word	0x00000000
        /*0030*/ 	.short	0x0001
        /*0032*/ 	.short	0x0004
        /*0034*/ 	.byte	0x00, 0xf0, 0x11, 0x00


	//----- nvinfo : EIATTR_KPARAM_INFO
	.align		4
.L_81:
        /*0038*/ 	.byte	0x04, 0x17
        /*003a*/ 	.short	(.L_83 - .L_82)
.L_82:
        /*003c*/ 	.word	0x00000000
        /*0040*/ 	.short	0x0000
        /*0042*/ 	.short	0x0000
        /*0044*/ 	.byte	0x00, 0xf0, 0x11, 0x00


	//----- nvinfo : EIATTR_SPARSE_MMA_MASK
	.align		4
.L_83:
        /*0048*/ 	.byte	0x03, 0x50
        /*004a*/ 	.short	0x0000


	//----- nvinfo : EIATTR_MAXREG_COUNT
	.align		4
        /*004c*/ 	.byte	0x03, 0x1b
        /*004e*/ 	.short	0x00ff


	//----- nvinfo : EIATTR_MERCURY_ISA_VERSION
	.align		4
        /*0050*/ 	.byte	0x03, 0x5f
        /*0052*/ 	.short	0x0101


	//----- nvinfo : EIATTR_VRC_CTA_INIT_COUNT
	.align		4
        /*0054*/ 	.byte	0x02, 0x4a
	.zero		1
	.zero		1


	//----- nvinfo : EIATTR_EXIT_INSTR_OFFSETS
	.align		4
        /*0058*/ 	.byte	0x04, 0x1c
        /*005a*/ 	.short	(.L_85 - .L_84)


	//   ....[0]....
.L_84:
        /*005c*/ 	.word	0x00000070


	//   ....[1]....
        /*0060*/ 	.word	0x000001c0


	//   ....[2]....
        /*0064*/ 	.word	0x00000210


	//----- nvinfo : EIATTR_CBANK_PARAM_SIZE
	.align		4
.L_85:
        /*0068*/ 	.byte	0x03, 0x19
        /*006a*/ 	.short	0x0018


	//----- nvinfo : EIATTR_PARAM_CBANK
	.align		4
        /*006c*/ 	.byte	0x04, 0x0a
        /*006e*/ 	.short	(.L_87 - .L_86)
	.align		4
.L_86:
        /*0070*/ 	.word	index@(.nv.constant0._Z12kernel2_t_v2iiPfS_)
        /*0074*/ 	.short	0x0380
        /*0076*/ 	.short	0x0018


	//----- nvinfo : EIATTR_SW_WAR
	.align		4
.L_87:
        /*0078*/ 	.byte	0x04, 0x36
        /*007a*/ 	.short	(.L_89 - .L_88)
.L_88:
        /*007c*/ 	.word	0x00000008
.L_89:


//--------------------- .nv.info._Z12kernel1_t_v2iiPfS_ --------------------------
	.section	.nv.info._Z12kernel1_t_v2iiPfS_,"",@"SHT_CUDA_INFO"
	.sectionflags	@""
	.align	4


	//----- nvinfo : EIATTR_CUDA_API_VERSION
	.align		4
        /*0000*/ 	.byte	0x04, 0x37
        /*0002*/ 	.short	(.L_91 - .L_90)
.L_90:
        /*0004*/ 	.word	0x00000082


	//----- nvinfo : EIATTR_KPARAM_INFO
	.align		4
.L_91:
        /*0008*/ 	.byte	0x04, 0x17
        /*000a*/ 	.short	(.L_93 - .L_92)
.L_92:
        /*000c*/ 	.word	0x00000000
        /*0010*/ 	.short	0x0003
        /*0012*/ 	.short	0x0010
        /*0014*/ 	.byte	0x00, 0xf5, 0x21, 0x00


	//----- nvinfo : EIATTR_KPARAM_INFO
	.align		4
.L_93:
        /*0018*/ 	.byte	0x04, 0x17
        /*001a*/ 	.short	(.L_95 - .L_94)
.L_94:
        /*001c*/ 	.word	0x00000000
        /*0020*/ 	.short	0x0002
        /*0022*/ 	.short	0x0008
        /*0024*/ 	.byte	0x00, 0xf5, 0x21, 0x00


	//----- nvinfo : EIATTR_KPARAM_INFO
	.align		4
.L_95:
        /*0028*/ 	.byte	0x04, 0x17
        /*002a*/ 	.short	(.L_97 - .L_96)
.L_96:
        /*002c*/ 	.word	0x00000000
        /*0030*/ 	.short	0x0001
        /*0032*/ 	.short	0x0004
        /*0034*/ 	.byte	0x00, 0xf0, 0x11, 0x00


	//----- nvinfo : EIATTR_KPARAM_INFO
	.align		4
.L_97:
        /*0038*/ 	.byte	0x04, 0x17
        /*003a*/ 	.short	(.L_99 - .L_98)
.L_98:
        /*003c*/ 	.word	0x00000000
        /*0040*/ 	.short	0x0000
        /*0042*/ 	.short	0x0000
        /*0044*/ 	.byte	0x00, 0xf0, 0x11, 0x00


	//----- nvinfo : EIATTR_SPARSE_MMA_MASK
	.align		4
.L_99:
        /*0048*/ 	.byte	0x03, 0x50
        /*004a*/ 	.short	0x0000


	//----- nvinfo : EIATTR_MAXREG_COUNT
	.align		4
        /*004c*/ 	.byte	0x03, 0x1b
        /*004e*/ 	.short	0x00ff


	//----- nvinfo : EIATTR_MERCURY_ISA_VERSION
	.align		4
        /*0050*/ 	.byte	0x03, 0x5f
        /*0052*/ 	.short	0x0101


	//----- nvinfo : EIATTR_VRC_CTA_INIT_COUNT
	.align		4
        /*0054*/ 	.byte	0x02, 0x4a
	.zero		1
	.zero		1


	//----- nvinfo : EIATTR_EXIT_INSTR_OFFSETS
	.align		4
        /*0058*/ 	.byte	0x04, 0x1c
        /*005a*/ 	.short	(.L_101 - .L_100)


	//   ....[0]....
.L_100:
        /*005c*/ 	.word	0x00000070


	//   ....[1]....
        /*0060*/ 	.word	0x00000180


	//   ....[2]....
        /*0064*/ 	.word	0x000001d0


	//----- nvinfo : EIATTR_CBANK_PARAM_SIZE
	.align		4
.L_101:
        /*0068*/ 	.byte	0x03, 0x19
        /*006a*/ 	.short	0x0018


	//----- nvinfo : EIATTR_PARAM_CBANK
	.align		4
        /*006c*/ 	.byte	0x04, 0x0a
        /*006e*/ 	.short	(.L_103 - .L_102)
	.align		4
.L_102:
        /*0070*/ 	.word	index@(.nv.constant0._Z12kernel1_t_v2iiPfS_)
        /*0074*/ 	.short	0x0380
        /*0076*/ 	.short	0x0018


	//----- nvinfo : EIATTR_SW_WAR
	.align		4
.L_103:
        /*0078*/ 	.byte	0x04, 0x36
        /*007a*/ 	.short	(.L_105 - .L_104)
.L_104:
        /*007c*/ 	.word	0x00000008
.L_105:


//--------------------- .nv.info._Z9kernel3_tiiPfS_i --------------------------
	.section	.nv.info._Z9kernel3_tiiPfS_i,"",@"SHT_CUDA_INFO"
	.sectionflags	@""
	.align	4


	//----- nvinfo : EIATTR_CUDA_API_VERSION
	.align		4
        /*0000*/ 	.byte	0x04, 0x37
        /*0002*/ 	.short	(.L_107 - .L_106)
.L_106:
        /*0004*/ 	.word	0x00000082


	//----- nvinfo : EIATTR_KPARAM_INFO
	.align		4
.L_107:
        /*0008*/ 	.byte	0x04, 0x17
        /*000a*/ 	.short	(.L_109 - .L_108)
.L_108:
        /*000c*/ 	.word	0x00000000
        /*0010*/ 	.short	0x0004
        /*0012*/ 	.short	0x0018
        /*0014*/ 	.byte	0x00, 0xf0, 0x11, 0x00


	//----- nvinfo : EIATTR_KPARAM_INFO
	.align		4
.L_109:
        /*0018*/ 	.byte	0x04, 0x17
        /*001a*/ 	.short	(.L_111 - .L_110)
.L_110:
        /*001c*/ 	.word	0x00000000
        /*0020*/ 	.short	0x0003
        /*0022*/ 	.short	0x0010
        /*0024*/ 	.byte	0x00, 0xf5, 0x21, 0x00


	//----- nvinfo : EIATTR_KPARAM_INFO
	.align		4
.L_111:
        /*0028*/ 	.byte	0x04, 0x17
        /*002a*/ 	.short	(.L_113 - .L_112)
.L_112:
        /*002c*/ 	.word	0x00000000
        /*0030*/ 	.short	0x0002
        /*0032*/ 	.short	0x0008
        /*0034*/ 	.byte	0x00, 0xf5, 0x21, 0x00


	//----- nvinfo : EIATTR_KPARAM_INFO
	.align		4
.L_113:
        /*0038*/ 	.byte	0x04, 0x17
        /*003a*/ 	.short	(.L_115 - .L_114)
.L_114:
        /*003c*/ 	.word	0x00000000
        /*0040*/ 	.short	0x0001
        /*0042*/ 	.short	0x0004
        /*0044*/ 	.byte	0x00, 0xf0, 0x11, 0x00


	//----- nvinfo : EIATTR_KPARAM_INFO
	.align		4
.L_115:
        /*0048*/ 	.byte	0x04, 0x17
        /*004a*/ 	.short	(.L_117 - .L_116)
.L_116:
        /*004c*/ 	.word	0x00000000
        /*0050*/ 	.short	0x0000
        /*0052*/ 	.short	0x0000
        /*0054*/ 	.byte	0x00, 0xf0, 0x11, 0x00


	//----- nvinfo : EIATTR_SPARSE_MMA_MASK
	.align		4
.L_117:
        /*0058*/ 	.byte	0x03, 0x50
        /*005a*/ 	.short	0x0000


	//----- nvinfo : EIATTR_MAXREG_COUNT
	.align		4
        /*005c*/ 	.byte	0x03, 0x1b
        /*005e*/ 	.short	0x00ff


	//----- nvinfo : EIATTR_NUM_BARRIERS
	.align		4
        /*0060*/ 	.byte	0x02, 0x4c
        /*0062*/ 	.byte	0x01
	.zero		1


	//----- nvinfo : EIATTR_MERCURY_ISA_VERSION
	.align		4
        /*0064*/ 	.byte	0x03, 0x5f
        /*0066*/ 	.short	0x0101


	//----- nvinfo : EIATTR_VRC_CTA_INIT_COUNT
	.align		4
        /*0068*/ 	.byte	0x02, 0x4a
	.zero		1
	.zero		1


	//----- nvinfo : EIATTR_EXIT_INSTR_OFFSETS
	.align		4
        /*006c*/ 	.byte	0x04, 0x1c
        /*006e*/ 	.short	(.L_119 - .L_118)


	//   ....[0]....
.L_118:
        /*0070*/ 	.word	0x00001710


	//   ....[1]....
        /*0074*/ 	.word	0x00001fc0


	//----- nvinfo : EIATTR_CRS_STACK_SIZE
	.align		4
.L_119:
        /*0078*/ 	.byte	0x04, 0x1e
        /*007a*/ 	.short	(.L_121 - .L_120)
.L_120:
        /*007c*/ 	.word	0x00000000


	//----- nvinfo : EIATTR_CBANK_PARAM_SIZE
	.align		4
.L_121:
        /*0080*/ 	.byte	0x03, 0x19
        /*0082*/ 	.short	0x001c


	//----- nvinfo : EIATTR_PARAM_CBANK
	.align		4
        /*0084*/ 	.byte	0x04, 0x0a
        /*0086*/ 	.short	(.L_123 - .L_122)
	.align		4
.L_122:
        /*0088*/ 	.word	index@(.nv.constant0._Z9kernel3_tiiPfS_i)
        /*008c*/ 	.short	0x0380
        /*008e*/ 	.short	0x001c


	//----- nvinfo : EIATTR_SW_WAR
	.align		4
.L_123:
        /*0090*/ 	.byte	0x04, 0x36
        /*0092*/ 	.short	(.L_125 - .L_124)
.L_124:
        /*0094*/ 	.word	0x00000008
.L_125:


//--------------------- .nv.info._Z7kernel3iiPfi  --------------------------
	.section	.nv.info._Z7kernel3iiPfi,"",@"SHT_CUDA_INFO"
	.sectionflags	@""
	.align	4


	//----- nvinfo : EIATTR_CUDA_API_VERSION
	.align		4
        /*0000*/ 	.byte	0x04, 0x37
        /*0002*/ 	.short	(.L_127 - .L_126)
.L_126:
        /*0004*/ 	.word	0x00000082


	//----- nvinfo : EIATTR_KPARAM_INFO
	.align		4
.L_127:
        /*0008*/ 	.byte	0x04, 0x17
        /*000a*/ 	.short	(.L_129 - .L_128)
.L_128:
        /*000c*/ 	.word	0x00000000
        /*0010*/ 	.short	0x0003
        /*0012*/ 	.short	0x0010
        /*0014*/ 	.byte	0x00, 0xf0, 0x11, 0x00


	//----- nvinfo : EIATTR_KPARAM_INFO
	.align		4
.L_129:
        /*0018*/ 	.byte	0x04, 0x17
        /*001a*/ 	.short	(.L_131 - .L_130)
.L_130:
        /*001c*/ 	.word	0x00000000
        /*0020*/ 	.short	0x0002
        /*0022*/ 	.short	0x0008
        /*0024*/ 	.byte	0x00, 0xf5, 0x21, 0x00


	//----- nvinfo : EIATTR_KPARAM_INFO
	.align		4
.L_131:
        /*0028*/ 	.byte	0x04, 0x17
        /*002a*/ 	.short	(.L_133 - .L_132)
.L_132:
        /*002c*/ 	.word	0x00000000
        /*0030*/ 	.short	0x0001
        /*0032*/ 	.short	0x0004
        /*0034*/ 	.byte	0x00, 0xf0, 0x11, 0x00


	//----- nvinfo : EIATTR_KPARAM_INFO
	.align		4
.L_133:
        /*0038*/ 	.byte	0x04, 0x17
        /*003a*/ 	.short	(.L_135 - .L_134)
.L_134:
        /*003c*/ 	.word	0x00000000
        /*0040*/ 	.short	0x0000
        /*0042*/ 	.short	0x0000
        /*0044*/ 	.byte	0x00, 0xf0, 0x11, 0x00


	//----- nvinfo : EIATTR_SPARSE_MMA_MASK
	.align		4
.L_135:
        /*0048*/ 	.byte	0x03, 0x50
        /*004a*/ 	.short	0x0000


	//----- nvinfo : EIATTR_MAXREG_COUNT
	.align		4
        /*004c*/ 	.byte	0x03, 0x1b
        /*004e*/ 	.short	0x00ff


	//----- nvinfo : EIATTR_NUM_BARRIERS
	.align		4
        /*0050*/ 	.byte	0x02, 0x4c
        /*0052*/ 	.byte	0x01
	.zero		1


	//----- nvinfo : EIATTR_MERCURY_ISA_VERSION
	.align		4
        /*0054*/ 	.byte	0x03, 0x5f
        /*0056*/ 	.short	0x0101


	//----- nvinfo : EIATTR_VRC_CTA_INIT_COUNT
	.align		4
        /*0058*/ 	.byte	0x02, 0x4a
	.zero		1
	.zero		1


	//----- nvinfo : EIATTR_EXIT_INSTR_OFFSETS
	.align		4
        /*005c*/ 	.byte	0x04, 0x1c
        /*005e*/ 	.short	(.L_137 - .L_136)


	//   ....[0]....
.L_136:
        /*0060*/ 	.word	0x00000cb0


	//   ....[1]....
        /*0064*/ 	.word	0x00001310


	//----- nvinfo : EIATTR_CRS_STACK_SIZE
	.align		4
.L_137:
        /*0068*/ 	.byte	0x04, 0x1e
        /*006a*/ 	.short	(.L_139 - .L_138)
.L_138:
        /*006c*/ 	.word	0x00000000


	//----- nvinfo : EIATTR_CBANK_PARAM_SIZE
	.align		4
.L_139:
        /*0070*/ 	.byte	0x03, 0x19
        /*0072*/ 	.short	0x0014


	//----- nvinfo : EIATTR_PARAM_CBANK
	.align		4
        /*0074*/ 	.byte	0x04, 0x0a
        /*0076*/ 	.short	(.L_141 - .L_140)
	.align		4
.L_140:
        /*0078*/ 	.word	index@(.nv.constant0._Z7kernel3iiPfi)
        /*007c*/ 	.short	0x0380
        /*007e*/ 	.short	0x0014


	//----- nvinfo : EIATTR_SW_WAR
	.align		4
.L_141:
        /*0080*/ 	.byte	0x04, 0x36
        /*0082*/ 	.short	(.L_143 - .L_142)
.L_142:
        /*0084*/ 	.word	0x00000008
.L_143:


//--------------------- .nv.info._Z9kernel2_tiiPfS_ --------------------------
	.section	.nv.info._Z9kernel2_tiiPfS_,"",@"SHT_CUDA_INFO"
	.sectionflags	@""
	.align	4


	//----- nvinfo : EIATTR_CUDA_API_VERSION
	.align		4
        /*0000*/ 	.byte	0x04, 0x37
        /*0002*/ 	.short	(.L_145 - .L_144)
.L_144:
        /*0004*/ 	.word	0x00000082


	//----- nvinfo : EIATTR_KPARAM_INFO
	.align		4
.L_145:
        /*0008*/ 	.byte	0x04, 0x17
        /*000a*/ 	.short	(.L_147 - .L_146)
.L_146:
        /*000c*/ 	.word	0x00000000
        /*0010*/ 	.short	0x0003
        /*0012*/ 	.short	0x0010
        /*0014*/ 	.byte	0x00, 0xf5, 0x21, 0x00


	//----- nvinfo : EIATTR_KPARAM_INFO
	.align		4
.L_147:
        /*0018*/ 	.byte	0x04, 0x17
        /*001a*/ 	.short	(.L_149 - .L_148)
.L_148:
        /*001c*/ 	.word	0x00000000
        /*0020*/ 	.short	0x0002
        /*0022*/ 	.short	0x0008
        /*0024*/ 	.byte	0x00, 0xf5, 0x21, 0x00


	//----- nvinfo : EIATTR_KPARAM_INFO
	.align		4
.L_149:
        /*0028*/ 	.byte	0x04, 0x17
        /*002a*/ 	.short	(.L_151 - .L_150)
.L_150:
        /*002c*/ 	.word	0x00000000
        /*0030*/ 	.short	0x0001
        /*0032*/ 	.short	0x0004
        /*0034*/ 	.byte	0x00, 0xf0, 0x11, 0x00


	//----- nvinfo : EIATTR_KPARAM_INFO
	.align		4
.L_151:
        /*0038*/ 	.byte	0x04, 0x17
        /*003a*/ 	.short	(.L_153 - .L_152)
.L_152:
        /*003c*/ 	.word	0x00000000
        /*0040*/ 	.short	0x0000
        /*0042*/ 	.short	0x0000
        /*0044*/ 	.byte	0x00, 0xf0, 0x11, 0x00


	//----- nvinfo : EIATTR_SPARSE_MMA_MASK
	.align		4
.L_153:
        /*0048*/ 	.byte	0x03, 0x50
        /*004a*/ 	.short	0x0000


	//----- nvinfo : EIATTR_MAXREG_COUNT
	.align		4
        /*004c*/ 	.byte	0x03, 0x1b
        /*004e*/ 	.short	0x00ff


	//----- nvinfo : EIATTR_MERCURY_ISA_VERSION
	.align		4
        /*0050*/ 	.byte	0x03, 0x5f
        /*0052*/ 	.short	0x0101


	//----- nvinfo : EIATTR_VRC_CTA_INIT_COUNT
	.align		4
        /*0054*/ 	.byte	0x02, 0x4a
	.zero		1
	.zero		1


	//----- nvinfo : EIATTR_EXIT_INSTR_OFFSETS
	.align		4
        /*0058*/ 	.byte	0x04, 0x1c
        /*005a*/ 	.short	(.L_155 - .L_154)


	//   ....[0]....
.L_154:
        /*005c*/ 	.word	0x000001d0


	//   ....[1]....
        /*0060*/ 	.word	0x00000220


	//----- nvinfo : EIATTR_CBANK_PARAM_SIZE
	.align		4
.L_155:
        /*0064*/ 	.byte	0x03, 0x19
        /*0066*/ 	.short	0x0018


	//----- nvinfo : EIATTR_PARAM_CBANK
	.align		4
        /*0068*/ 	.byte	0x04, 0x0a
        /*006a*/ 	.short	(.L_157 - .L_156)
	.align		4
.L_156:
        /*006c*/ 	.word	index@(.nv.constant0._Z9kernel2_tiiPfS_)
        /*0070*/ 	.short	0x0380
        /*0072*/ 	.short	0x0018


	//----- nvinfo : EIATTR_SW_WAR
	.align		4
.L_157:
        /*0074*/ 	.byte	0x04, 0x36
        /*0076*/ 	.short	(.L_159 - .L_158)
.L_158:
        /*0078*/ 	.word	0x00000008
.L_159:


//--------------------- .nv.info._Z7kernel2iiPf   --------------------------
	.section	.nv.info._Z7kernel2iiPf,"",@"SHT_CUDA_INFO"
	.sectionflags	@""
	.align	4


	//----- nvinfo : EIATTR_CUDA_API_VERSION
	.align		4
        /*0000*/ 	.byte	0x04, 0x37
        /*0002*/ 	.short	(.L_161 - .L_160)
.L_160:
        /*0004*/ 	.word	0x00000082


	//----- nvinfo : EIATTR_KPARAM_INFO
	.align		4
.L_161:
        /*0008*/ 	.byte	0x04, 0x17
        /*000a*/ 	.short	(.L_163 - .L_162)
.L_162:
        /*000c*/ 	.word	0x00000000
        /*0010*/ 	.short	0x0002
        /*0012*/ 	.short	0x0008
        /*0014*/ 	.byte	0x00, 0xf5, 0x21, 0x00


	//----- nvinfo : EIATTR_KPARAM_INFO
	.align		4
.L_163:
        /*0018*/ 	.byte	0x04, 0x17
        /*001a*/ 	.short	(.L_165 - .L_164)
.L_164:
        /*001c*/ 	.word	0x00000000
        /*0020*/ 	.short	0x0001
        /*0022*/ 	.short	0x0004
        /*0024*/ 	.byte	0x00, 0xf0, 0x11, 0x00


	//----- nvinfo : EIATTR_KPARAM_INFO
	.align		4
.L_165:
        /*0028*/ 	.byte	0x04, 0x17
        /*002a*/ 	.short	(.L_167 - .L_166)
.L_166:
        /*002c*/ 	.word	0x00000000
        /*0030*/ 	.short	0x0000
        /*0032*/ 	.short	0x0000
        /*0034*/ 	.byte	0x00, 0xf0, 0x11, 0x00


	//----- nvinfo : EIATTR_SPARSE_MMA_MASK
	.align		4
.L_167:
        /*0038*/ 	.byte	0x03, 0x50
        /*003a*/ 	.short	0x0000


	//----- nvinfo : EIATTR_MAXREG_COUNT
	.align		4
        /*003c*/ 	.byte	0x03, 0x1b
        /*003e*/ 	.short	0x00ff


	//----- nvinfo : EIATTR_MERCURY_ISA_VERSION
	.align		4
        /*0040*/ 	.byte	0x03, 0x5f
        /*0042*/ 	.short	0x0101


	//----- nvinfo : EIATTR_VRC_CTA_INIT_COUNT
	.align		4
        /*0044*/ 	.byte	0x02, 0x4a
	.zero		1
	.zero		1


	//----- nvinfo : EIATTR_EXIT_INSTR_OFFSETS
	.align		4
        /*0048*/ 	.byte	0x04, 0x1c
        /*004a*/ 	.short	(.L_169 - .L_168)


	//   ....[0]....
.L_168:
        /*004c*/ 	.word	0x000001c0


	//   ....[1]....
        /*0050*/ 	.word	0x000001e0


	//----- nvinfo : EIATTR_CBANK_PARAM_SIZE
	.align		4
.L_169:
        /*0054*/ 	.byte	0x03, 0x19
        /*0056*/ 	.short	0x0010


	//----- nvinfo : EIATTR_PARAM_CBANK
	.align		4
        /*0058*/ 	.byte	0x04, 0x0a
        /*005a*/ 	.short	(.L_171 - .L_170)
	.align		4
.L_170:
        /*005c*/ 	.word	index@(.nv.constant0._Z7kernel2iiPf)
        /*0060*/ 	.short	0x0380
        /*0062*/ 	.short	0x0010


	//----- nvinfo : EIATTR_SW_WAR
	.align		4
.L_171:
        /*0064*/ 	.byte	0x04, 0x36
        /*0066*/ 	.short	(.L_173 - .L_172)
.L_172:
        /*0068*/ 	.word	0x00000008
.L_173:


//--------------------- .nv.info._Z9kernel1_tiiPfS_ --------------------------
	.section	.nv.info._Z9kernel1_tiiPfS_,"",@"SHT_CUDA_INFO"
	.sectionflags	@""
	.align	4


	//----- nvinfo : EIATTR_CUDA_API_VERSION
	.align		4
        /*0000*/ 	.byte	0x04, 0x37
        /*0002*/ 	.short	(.L_175 - .L_174)
.L_174:
        /*0004*/ 	.word	0x00000082


	//----- nvinfo : EIATTR_KPARAM_INFO
	.align		4
.L_175:
        /*0008*/ 	.byte	0x04, 0x17
        /*000a*/ 	.short	(.L_177 - .L_176)
.L_176:
        /*000c*/ 	.word	0x00000000
        /*0010*/ 	.short	0x0003
        /*0012*/ 	.short	0x0010
        /*0014*/ 	.byte	0x00, 0xf5, 0x21, 0x00


	//----- nvinfo : EIATTR_KPARAM_INFO
	.align		4
.L_177:
        /*0018*/ 	.byte	0x04, 0x17
        /*001a*/ 	.short	(.L_179 - .L_178)
.L_178:
        /*001c*/ 	.word	0x00000000
        /*0020*/ 	.short	0x0002
        /*0022*/ 	.short	0x0008
        /*0024*/ 	.byte	0x00, 0xf5, 0x21, 0x00


	//----- nvinfo : EIATTR_KPARAM_INFO
	.align		4
.L_179:
        /*0028*/ 	.byte	0x04, 0x17
        /*002a*/ 	.short	(.L_181 - .L_180)
.L_180:
        /*002c*/ 	.word	0x00000000
        /*0030*/ 	.short	0x0001
        /*0032*/ 	.short	0x0004
        /*0034*/ 	.byte	0x00, 0xf0, 0x11, 0x00


	//----- nvinfo : EIATTR_KPARAM_INFO
	.align		4
.L_181:
        /*0038*/ 	.byte	0x04, 0x17
        /*003a*/ 	.short	(.L_183 - .L_182)
.L_182:
        /*003c*/ 	.word	0x00000000
        /*0040*/ 	.short	0x0000
        /*0042*/ 	.short	0x0000
        /*0044*/ 	.byte	0x00, 0xf0, 0x11, 0x00


	//----- nvinfo : EIATTR_SPARSE_MMA_MASK
	.align		4
.L_183:
        /*0048*/ 	.byte	0x03, 0x50
        /*004a*/ 	.short	0x0000


	//----- nvinfo : EIATTR_MAXREG_COUNT
	.align		4
        /*004c*/ 	.byte	0x03, 0x1b
        /*004e*/ 	.short	0x00ff


	//----- nvinfo : EIATTR_MERCURY_ISA_VERSION
	.align		4
        /*0050*/ 	.byte	0x03, 0x5f
        /*0052*/ 	.short	0x0101


	//----- nvinfo : EIATTR_VRC_CTA_INIT_COUNT
	.align		4
        /*0054*/ 	.byte	0x02, 0x4a
	.zero		1
	.zero		1


	//----- nvinfo : EIATTR_EXIT_INSTR_OFFSETS
	.align		4
        /*0058*/ 	.byte	0x04, 0x1c
        /*005a*/ 	.short	(.L_185 - .L_184)


	//   ....[0]....
.L_184:
        /*005c*/ 	.word	0x00000180


	//   ....[1]....
        /*0060*/ 	.word	0x000001d0


	//----- nvinfo : EIATTR_CBANK_PARAM_SIZE
	.align		4
.L_185:
        /*0064*/ 	.byte	0x03, 0x19
        /*0066*/ 	.short	0x0018


	//----- nvinfo : EIATTR_PARAM_CBANK
	.align		4
        /*0068*/ 	.byte	0x04, 0x0a
        /*006a*/ 	.short	(.L_187 - .L_186)
	.align		4
.L_186:
        /*006c*/ 	.word	index@(.nv.constant0._Z9kernel1_tiiPfS_)
        /*0070*/ 	.short	0x0380
        /*0072*/ 	.short	0x0018


	//----- nvinfo : EIATTR_SW_WAR
	.align		4
.L_187:
        /*0074*/ 	.byte	0x04, 0x36
        /*0076*/ 	.short	(.L_189 - .L_188)
.L_188:
        /*0078*/ 	.word	0x00000008
.L_189:


//--------------------- .nv.info._Z7kernel1iiPf   --------------------------
	.section	.nv.info._Z7kernel1iiPf,"",@"SHT_CUDA_INFO"
	.sectionflags	@""
	.align	4


	//----- nvinfo : EIATTR_CUDA_API_VERSION
	.align		4
        /*0000*/ 	.byte	0x04, 0x37
        /*0002*/ 	.short	(.L_191 - .L_190)
.L_190:
        /*0004*/ 	.word	0x00000082


	//----- nvinfo : EIATTR_KPARAM_INFO
	.align		4
.L_191:
        /*0008*/ 	.byte	0x04, 0x17
        /*000a*/ 	.short	(.L_193 - .L_192)
.L_192:
        /*000c*/ 	.word	0x00000000
        /*0010*/ 	.short	0x0002
        /*0012*/ 	.short	0x0008
        /*0014*/ 	.byte	0x00, 0xf5, 0x21, 0x00


	//----- nvinfo : EIATTR_KPARAM_INFO
	.align		4
.L_193:
        /*0018*/ 	.byte	0x04, 0x17
        /*001a*/ 	.short	(.L_195 - .L_194)
.L_194:
        /*001c*/ 	.word	0x00000000
        /*0020*/ 	.short	0x0001
        /*0022*/ 	.short	0x0004
        /*0024*/ 	.byte	0x00, 0xf0, 0x11, 0x00


	//----- nvinfo : EIATTR_KPARAM_INFO
	.align		4
.L_195:
        /*0028*/ 	.byte	0x04, 0x17
        /*002a*/ 	.short	(.L_197 - .L_196)
.L_196:
        /*002c*/ 	.word	0x00000000
        /*0030*/ 	.short	0x0000
        /*0032*/ 	.short	0x0000
        /*0034*/ 	.byte	0x00, 0xf0, 0x11, 0x00


	//----- nvinfo : EIATTR_SPARSE_MMA_MASK
	.align		4
.L_197:
        /*0038*/ 	.byte	0x03, 0x50
        /*003a*/ 	.short	0x0000


	//----- nvinfo : EIATTR_MAXREG_COUNT
	.align		4
        /*003c*/ 	.byte	0x03, 0x1b
        /*003e*/ 	.short	0x00ff


	//----- nvinfo : EIATTR_MERCURY_ISA_VERSION
	.align		4
        /*0040*/ 	.byte	0x03, 0x5f
        /*0042*/ 	.short	0x0101


	//----- nvinfo : EIATTR_VRC_CTA_INIT_COUNT
	.align		4
        /*0044*/ 	.byte	0x02, 0x4a
	.zero		1
	.zero		1


	//----- nvinfo : EIATTR_EXIT_INSTR_OFFSETS
	.align		4
        /*0048*/ 	.byte	0x04, 0x1c
        /*004a*/ 	.short	(.L_199 - .L_198)


	//   ....[0]....
.L_198:
        /*004c*/ 	.word	0x00000170


	//   ....[1]....
        /*0050*/ 	.word	0x00000190


	//----- nvinfo : EIATTR_CBANK_PARAM_SIZE
	.align		4
.L_199:
        /*0054*/ 	.byte	0x03, 0x19
        /*0056*/ 	.short	0x0010


	//----- nvinfo : EIATTR_PARAM_CBANK
	.align		4
        /*0058*/ 	.byte	0x04, 0x0a
        /*005a*/ 	.short	(.L_201 - .L_200)
	.align		4
.L_200:
        /*005c*/ 	.word	index@(.nv.constant0._Z7kernel1iiPf)
        /*0060*/ 	.short	0x0380
        /*0062*/ 	.short	0x0010


	//----- nvinfo : EIATTR_SW_WAR
	.align		4
.L_201:
        /*0064*/ 	.byte	0x04, 0x36
        /*0066*/ 	.short	(.L_203 - .L_202)
.L_202:
        /*0068*/ 	.word	0x00000008
.L_203:


//--------------------- .nv.callgraph             --------------------------
	.section	.nv.callgraph,"",@"SHT_CUDA_CALLGRAPH"
	.align	4
	.sectionentsize	8
	.align		4
        /*0000*/ 	.word	0x00000000
	.align		4
        /*0004*/ 	.word	0xffffffff
	.align		4
        /*0008*/ 	.word	0x00000000
	.align		4
        /*000c*/ 	.word	0xfffffffe
	.align		4
        /*0010*/ 	.word	0x00000000
	.align		4
        /*0014*/ 	.word	0xfffffffd
	.align		4
        /*0018*/ 	.word	0x00000000
	.align		4
        /*001c*/ 	.word	0xfffffffc


//--------------------- .text._Z12kernel3_t_v2iiPfS_i --------------------------
	.section	.text._Z12kernel3_t_v2iiPfS_i,"ax",@progbits
	.align	128
        .global         _Z12kernel3_t_v2iiPfS_i
        .type           _Z12kernel3_t_v2iiPfS_i,@function
        .size           _Z12kernel3_t_v2iiPfS_i,(.L_x_92 - _Z12kernel3_t_v2iiPfS_i)
        .other          _Z12kernel3_t_v2iiPfS_i,@"STO_CUDA_ENTRY STV_DEFAULT"
_Z12kernel3_t_v2iiPfS_i:
.text._Z12kernel3_t_v2iiPfS_i:
[----:B------:R-:W-:Y:S01]  /*0000*/  LDC R1, c[0x0][0x37c] ;  /* 0x0000df00ff017b82 */ /* 0x000fe20000000800 */
[----:B------:R-:W0:Y:S07]  /*0010*/  S2R R12, SR_TID.X ;  /* 0x00000000000c7919 */ /* 0x000e2e0000002100 */
[----:B------:R-:W0:Y:S01]  /*0020*/  S2UR UR4, SR_CTAID.X ;  /* 0x00000000000479c3 */ /* 0x000e220000002500 */
[----:B------:R-:W1:Y:S07]  /*0030*/  LDCU UR6, c[0x0][0x384] ;  /* 0x00007080ff0677ac */ /* 0x000e6e0008000800 */
[----:B------:R-:W0:Y:S02]  /*0040*/  LDC R3, c[0x0][0x360] ;  /* 0x0000d800ff037b82 */ /* 0x000e240000000800 */
[----:B0-----:R-:W-:-:S05]  /*0050*/  IMAD R10, R3, UR4, R12 ;  /* 0x00000004030a7c24 */ /* 0x001fca000f8e020c */
[----:B-1----:R-:W-:-:S13]  /*0060*/  ISETP.GE.AND P0, PT, R10, UR6, PT ;  /* 0x000000060a007c0c */ /* 0x002fda000bf06270 */
[----:B------:R-:W-:Y:S05]  /*0070*/  @P0 EXIT ;  /* 0x000000000000094d */ /* 0x000fea0003800000 */
[----:B------:R-:W0:Y:S01]  /*0080*/  S2R R11, SR_CTAID.Y ;  /* 0x00000000000b7919 */ /* 0x000e220000002600 */
[----:B------:R-:W0:Y:S01]  /*0090*/  LDC R13, c[0x0][0x398] ;  /* 0x0000e600ff0d7b82 */ /* 0x000e220000000800 */
[----:B------:R-:W1:Y:S01]  /*00a0*/  LDCU.64 UR8, c[0x0][0x358] ;  /* 0x00006b00ff0877ac */ /* 0x000e620008000a00 */
[----:B0-----:R-:W-:-:S05]  /*00b0*/  IMAD R0, R11, R13, RZ ;  /* 0x0000000d0b007224 */ /* 0x001fca00078e02ff */
[----:B------:R-:W-:-:S04]  /*00c0*/  IADD3 R5, PT, PT, R0, R13, RZ ;  /* 0x0000000d00057210 */ /* 0x000fc80007ffe0ff */
[----:B------:R-:W-:-:S13]  /*00d0*/  ISETP.GE.U32.AND P1, PT, R0, R5, PT ;  /* 0x000000050000720c */ /* 0x000fda0003f26070 */
[----:B-1----:R-:W-:Y:S05]  /*00e0*/  @P1 BRA `(.L_x_0) ;  /* 0x0000000800041947 */ /* 0x002fea0003800000 */
[C---:B------:R-:W-:Y:S01]  /*00f0*/  VIADD R2, R13.reuse, 0xffffffff ;  /* 0xffffffff0d027836 */ /* 0x040fe20000000000 */
[----:B------:R-:W-:Y:S01]  /*0100*/  LOP3.LUT R17, R13, 0xf, RZ, 0xc0, !PT ;  /* 0x0000000f0d117812 */ /* 0x000fe200078ec0ff */
[----:B------:R-:W-:-:S03]  /*0110*/  IMAD.MOV.U32 R4, RZ, RZ, R0 ;  /* 0x000000ffff047224 */ /* 0x000fc600078e0000 */
[----:B------:R-:W-:Y:S01]  /*0120*/  ISETP.GE.U32.AND P0, PT, R2, 0xf, PT ;  /* 0x0000000f0200780c */ /* 0x000fe20003f06070 */
[----:B------:R-:W-:-:S12]  /*0130*/  HFMA2 R2, -RZ, RZ, 0, 0 ;  /* 0x00000000ff027431 */ /* 0x000fd800000001ff */
[----:B------:R-:W-:Y:S05]  /*0140*/  @!P0 BRA `(.L_x_1) ;  /* 0x0000000000c08947 */ /* 0x000fea0003800000 */
[----:B------:R-:W0:Y:S01]  /*0150*/  S2UR UR5, SR_CgaCtaId ;  /* 0x00000000000579c3 */ /* 0x000e220000008800 */
[----:B------:R-:W-:Y:S01]  /*0160*/  LOP3.LUT R2, R13, 0xfffffff0, RZ, 0xc0, !PT ;  /* 0xfffffff00d027812 */ /* 0x000fe200078ec0ff */
[----:B------:R-:W-:Y:S01]  /*0170*/  UMOV UR4, 0x400 ;  /* 0x0000040000047882 */ /* 0x000fe20000000000 */
[----:B------:R-:W-:Y:S01]  /*0180*/  MOV R7, RZ ;  /* 0x000000ff00077202 */ /* 0x000fe20000000f00 */
[----:B0-----:R-:W-:-:S12]  /*0190*/  ULEA UR4, UR5, UR4, 0x18 ;  /* 0x0000000405047291 */ /* 0x001fd8000f8ec0ff */
.L_x_2:
[----:B0-----:R-:W0:Y:S01]  /*01a0*/  LDC R9, c[0x0][0x380] ;  /* 0x0000e000ff097b82 */ /* 0x001e220000000800 */
[----:B------:R-:W-:-:S07]  /*01b0*/  IMAD.IADD R6, R0, 0x1, R7 ;  /* 0x0000000100067824 */ /* 0x000fce00078e0207 */
[----:B------:R-:W1:Y:S01]  /*01c0*/  LDC.64 R4, c[0x0][0x390] ;  /* 0x0000e400ff047b82 */ /* 0x000e620000000a00 */
[----:B0-----:R-:W-:-:S04]  /*01d0*/  IMAD R9, R9, UR6, R6 ;  /* 0x0000000609097c24 */ /* 0x001fc8000f8e0206 */
[----:B-1----:R-:W-:-:S05]  /*01e0*/  IMAD.WIDE R4, R9, 0x4, R4 ;  /* 0x0000000409047825 */ /* 0x002fca00078e0204 */
[----:B------:R-:W2:Y:S01]  /*01f0*/  LDG.E R6, desc[UR8][R4.64] ;  /* 0x0000000804067981 */ /* 0x000ea2000c1e1900 */
[----:B------:R-:W-:-:S03]  /*0200*/  IMAD R8, R12, R13, R7 ;  /* 0x0000000d0c087224 */ /* 0x000fc600078e0207 */
[----:B------:R-:W3:Y:S02]  /*0210*/  LDG.E R14, desc[UR8][R4.64+0x8] ;  /* 0x00000808040e7981 */ /* 0x000ee4000c1e1900 */
[----:B------:R-:W-:Y:S02]  /*0220*/  LEA R9, R8, UR4, 0x2 ;  /* 0x0000000408097c11 */ /* 0x000fe4000f8e10ff */
[----:B------:R-:W4:Y:S04]  /*0230*/  LDG.E R8, desc[UR8][R4.64+0x4] ;  /* 0x0000040804087981 */ /* 0x000f28000c1e1900 */
[----:B------:R-:W5:Y:S04]  /*0240*/  LDG.E R16, desc[UR8][R4.64+0xc] ;  /* 0x00000c0804107981 */ /* 0x000f68000c1e1900 */
        /* <DEDUP_REMOVED lines=11> */
[----:B--2---:R0:W-:Y:S04]  /*0300*/  STS [R9], R6 ;  /* 0x0000000609007388 */ /* 0x0041e80000000800 */
[----:B0-----:R-:W2:Y:S01]  /*0310*/  LDG.E R6, desc[UR8][R4.64+0x34] ;  /* 0x0000340804067981 */ /* 0x001ea2000c1e1900 */
[----:B------:R-:W-:-:S03]  /*0320*/  IADD3 R7, PT, PT, R7, 0x10, RZ ;  /* 0x0000001007077810 */ /* 0x000fc60007ffe0ff */
[----:B----4-:R0:W-:Y:S04]  /*0330*/  STS [R9+0x4], R8 ;  /* 0x0000040809007388 */ /* 0x0101e80000000800 */
[----:B---3--:R0:W-:Y:S04]  /*0340*/  STS [R9+0x8], R14 ;  /* 0x0000080e09007388 */ /* 0x0081e80000000800 */
[----:B-----5:R0:W-:Y:S04]  /*0350*/  STS [R9+0xc], R16 ;  /* 0x00000c1009007388 */ /* 0x0201e80000000800 */
[----:B------:R0:W-:Y:S04]  /*0360*/  STS [R9+0x10], R18 ;  /* 0x0000101209007388 */ /* 0x0001e80000000800 */
        /* <DEDUP_REMOVED lines=9> */
[----:B------:R0:W-:Y:S01]  /*0400*/  STS [R9+0x3c], R25 ;  /* 0x00003c1909007388 */ /* 0x0001e20000000800 */
[----:B------:R-:W-:-:S03]  /*0410*/  ISETP.NE.AND P0, PT, R7, R2, PT ;  /* 0x000000020700720c */ /* 0x000fc60003f05270 */
[----:B--2---:R0:W-:Y:S10]  /*0420*/  STS [R9+0x34], R6 ;  /* 0x0000340609007388 */ /* 0x0041f40000000800 */
[----:B------:R-:W-:Y:S05]  /*0430*/  @P0 BRA `(.L_x_2) ;  /* 0xfffffffc00580947 */ /* 0x000fea000383ffff */
[----:B------:R-:W-:-:S07]  /*0440*/  IMAD.IADD R4, R0, 0x1, R7 ;  /* 0x0000000100047824 */ /* 0x000fce00078e0207 */
.L_x_1:
[----:B------:R-:W-:-:S13]  /*0450*/  ISETP.NE.AND P0, PT, R17, RZ, PT ;  /* 0x000000ff1100720c */ /* 0x000fda0003f05270 */
[----:B------:R-:W-:Y:S05]  /*0460*/  @!P0 BRA `(.L_x_0) ;  /* 0x0000000400248947 */ /* 0x000fea0003800000 */
[----:B------:R-:W-:Y:S02]  /*0470*/  ISETP.GE.U32.AND P0, PT, R17, 0x8, PT ;  /* 0x000000081100780c */ /* 0x000fe40003f06070 */
[----:B0-----:R-:W-:-:S04]  /*0480*/  LOP3.LUT R16, R13, 0x7, RZ, 0xc0, !PT ;  /* 0x000000070d107812 */ /* 0x001fc800078ec0ff */
[----:B------:R-:W-:-:S07]  /*0490*/  ISETP.NE.AND P2, PT, R16, RZ, PT ;  /* 0x000000ff1000720c */ /* 0x000fce0003f45270 */
[----:B------:R-:W-:Y:S06]  /*04a0*/  @!P0 BRA `(.L_x_3) ;  /* 0x00000000006c8947 */ /* 0x000fec0003800000 */
[----:B------:R-:W0:Y:S08]  /*04b0*/  LDC R5, c[0x0][0x380] ;  /* 0x0000e000ff057b82 */ /* 0x000e300000000800 */
[----:B------:R-:W1:Y:S01]  /*04c0*/  LDC.64 R6, c[0x0][0x390] ;  /* 0x0000e400ff067b82 */ /* 0x000e620000000a00 */
[----:B0-----:R-:W-:-:S04]  /*04d0*/  IMAD R5, R5, UR6, R4 ;  /* 0x0000000605057c24 */ /* 0x001fc8000f8e0204 */
[----:B-1----:R-:W-:-:S05]  /*04e0*/  IMAD.WIDE R6, R5, 0x4, R6 ;  /* 0x0000000405067825 */ /* 0x002fca00078e0206 */
[----:B------:R-:W2:Y:S04]  /*04f0*/  LDG.E R5, desc[UR8][R6.64] ;  /* 0x0000000806057981 */ /* 0x000ea8000c1e1900 */
[----:B------:R-:W3:Y:S04]  /*0500*/  LDG.E R9, desc[UR8][R6.64+0x4] ;  /* 0x0000040806097981 */ /* 0x000ee8000c1e1900 */
[----:B------:R-:W4:Y:S04]  /*0510*/  LDG.E R15, desc[UR8][R6.64+0x8] ;  /* 0x00000808060f7981 */ /* 0x000f28000c1e1900 */
[----:B------:R-:W5:Y:S04]  /*0520*/  LDG.E R17, desc[UR8][R6.64+0xc] ;  /* 0x00000c0806117981 */ /* 0x000f68000c1e1900 */
[----:B------:R-:W5:Y:S04]  /*0530*/  LDG.E R19, desc[UR8][R6.64+0x10] ;  /* 0x0000100806137981 */ /* 0x000f68000c1e1900 */
[----:B------:R-:W5:Y:S04]  /*0540*/  LDG.E R21, desc[UR8][R6.64+0x14] ;  /* 0x0000140806157981 */ /* 0x000f68000c1e1900 */
[----:B------:R-:W5:Y:S04]  /*0550*/  LDG.E R23, desc[UR8][R6.64+0x18] ;  /* 0x0000180806177981 */ /* 0x000f68000c1e1900 */
[----:B------:R-:W5:Y:S01]  /*0560*/  LDG.E R25, desc[UR8][R6.64+0x1c] ;  /* 0x00001c0806197981 */ /* 0x000f62000c1e1900 */
[----:B------:R-:W0:Y:S01]  /*0570*/  S2UR UR5, SR_CgaCtaId ;  /* 0x00000000000579c3 */ /* 0x000e220000008800 */
[----:B------:R-:W-:Y:S01]  /*0580*/  UMOV UR4, 0x400 ;  /* 0x0000040000047882 */ /* 0x000fe20000000000 */
[----:B------:R-:W-:Y:S01]  /*0590*/  IMAD R8, R12, R13, R2 ;  /* 0x0000000d0c087224 */ /* 0x000fe200078e0202 */
[----:B------:R-:W-:Y:S01]  /*05a0*/  IADD3 R2, PT, PT, R2, 0x8, RZ ;  /* 0x0000000802027810 */ /* 0x000fe20007ffe0ff */
[----:B------:R-:W-:Y:S01]  /*05b0*/  VIADD R4, R4, 0x8 ;  /* 0x0000000804047836 */ /* 0x000fe20000000000 */
[----:B0-----:R-:W-:-:S06]  /*05c0*/  ULEA UR4, UR5, UR4, 0x18 ;  /* 0x0000000405047291 */ /* 0x001fcc000f8ec0ff */
[----:B------:R-:W-:-:S05]  /*05d0*/  LEA R8, R8, UR4, 0x2 ;  /* 0x0000000408087c11 */ /* 0x000fca000f8e10ff */
[----:B--2---:R0:W-:Y:S04]  /*05e0*/  STS [R8], R5 ;  /* 0x0000000508007388 */ /* 0x0041e80000000800 */
[----:B---3--:R0:W-:Y:S04]  /*05f0*/  STS [R8+0x4], R9 ;  /* 0x0000040908007388 */ /* 0x0081e80000000800 */
[----:B----4-:R0:W-:Y:S04]  /*0600*/  STS [R8+0x8], R15 ;  /* 0x0000080f08007388 */ /* 0x0101e80000000800 */
[----:B-----5:R0:W-:Y:S04]  /*0610*/  STS [R8+0xc], R17 ;  /* 0x00000c1108007388 */ /* 0x0201e80000000800 */
[----:B------:R0:W-:Y:S04]  /*0620*/  STS [R8+0x10], R19 ;  /* 0x0000101308007388 */ /* 0x0001e80000000800 */
[----:B------:R0:W-:Y:S04]  /*0630*/  STS [R8+0x14], R21 ;  /* 0x0000141508007388 */ /* 0x0001e80000000800 */
[----:B------:R0:W-:Y:S04]  /*0640*/  STS [R8+0x18], R23 ;  /* 0x0000181708007388 */ /* 0x0001e80000000800 */
[----:B------:R0:W-:Y:S02]  /*0650*/  STS [R8+0x1c], R25 ;  /* 0x00001c1908007388 */ /* 0x0001e40000000800 */
.L_x_3:
[----:B------:R-:W-:Y:S05]  /*0660*/  @!P2 BRA `(.L_x_0) ;  /* 0x0000000000a4a947 */ /* 0x000fea0003800000 */
[----:B------:R-:W-:Y:S02]  /*0670*/  ISETP.GE.U32.AND P0, PT, R16, 0x4, PT ;  /* 0x000000041000780c */ /* 0x000fe40003f06070 */
[----:B------:R-:W-:-:S04]  /*0680*/  LOP3.LUT R14, R13, 0x3, RZ, 0xc0, !PT ;  /* 0x000000030d0e7812 */ /* 0x000fc800078ec0ff */
[----:B------:R-:W-:-:S07]  /*0690*/  ISETP.NE.AND P2, PT, R14, RZ, PT ;  /* 0x000000ff0e00720c */ /* 0x000fce0003f45270 */
[----:B------:R-:W-:Y:S06]  /*06a0*/  @!P0 BRA `(.L_x_4) ;  /* 0x00000000004c8947 */ /* 0x000fec0003800000 */
[----:B0-----:R-:W0:Y:S08]  /*06b0*/  LDC R5, c[0x0][0x380] ;  /* 0x0000e000ff057b82 */ /* 0x001e300000000800 */
[----:B------:R-:W1:Y:S01]  /*06c0*/  LDC.64 R6, c[0x0][0x390] ;  /* 0x0000e400ff067b82 */ /* 0x000e620000000a00 */
[----:B0-----:R-:W-:-:S04]  /*06d0*/  IMAD R5, R5, UR6, R4 ;  /* 0x0000000605057c24 */ /* 0x001fc8000f8e0204 */
[----:B-1----:R-:W-:-:S05]  /*06e0*/  IMAD.WIDE R6, R5, 0x4, R6 ;  /* 0x0000000405067825 */ /* 0x002fca00078e0206 */
[----:B------:R-:W2:Y:S04]  /*06f0*/  LDG.E R5, desc[UR8][R6.64] ;  /* 0x0000000806057981 */ /* 0x000ea8000c1e1900 */
[----:B------:R-:W3:Y:S04]  /*0700*/  LDG.E R9, desc[UR8][R6.64+0x4] ;  /* 0x0000040806097981 */ /* 0x000ee8000c1e1900 */
[----:B------:R-:W4:Y:S04]  /*0710*/  LDG.E R15, desc[UR8][R6.64+0x8] ;  /* 0x00000808060f7981 */ /* 0x000f28000c1e1900 */
        /* <DEDUP_REMOVED lines=11> */
[----:B-----5:R1:W-:Y:S02]  /*07d0*/  STS [R8+0xc], R17 ;  /* 0x00000c1108007388 */ /* 0x0203e40000000800 */
.L_x_4:
[----:B------:R-:W-:Y:S05]  /*07e0*/  @!P2 BRA `(.L_x_0) ;  /* 0x000000000044a947 */ /* 0x000fea0003800000 */
[----:B------:R-:W2:Y:S01]  /*07f0*/  S2UR UR5, SR_CgaCtaId ;  /* 0x00000000000579c3 */ /* 0x000ea20000008800 */
[----:B------:R-:W-:-:S07]  /*0800*/  UMOV UR4, 0x400 ;  /* 0x0000040000047882 */ /* 0x000fce0000000000 */
[----:B01----:R-:W0:Y:S08]  /*0810*/  LDC R15, c[0x0][0x380] ;  /* 0x0000e000ff0f7b82 */ /* 0x003e300000000800 */
[----:B------:R-:W1:Y:S01]  /*0820*/  LDC.64 R6, c[0x0][0x390] ;  /* 0x0000e400ff067b82 */ /* 0x000e620000000a00 */
[----:B--2---:R-:W-:-:S03]  /*0830*/  ULEA UR5, UR5, UR4, 0x18 ;  /* 0x0000000405057291 */ /* 0x004fc6000f8ec0ff */
[----:B------:R-:W-:-:S09]  /*0840*/  UMOV UR4, URZ ;  /* 0x000000ff00047c82 */ /* 0x000fd20008000000 */
.L_x_5:
[----:B0-----:R-:W-:-:S04]  /*0850*/  IMAD R9, R15, UR6, R4 ;  /* 0x000000060f097c24 */ /* 0x001fc8000f8e0204 */
[----:B-12---:R-:W-:-:S06]  /*0860*/  IMAD.WIDE R8, R9, 0x4, R6 ;  /* 0x0000000409087825 */ /* 0x006fcc00078e0206 */
[----:B------:R-:W2:Y:S01]  /*0870*/  LDG.E R8, desc[UR8][R8.64] ;  /* 0x0000000808087981 */ /* 0x000ea2000c1e1900 */
[----:B------:R-:W-:Y:S01]  /*0880*/  IMAD R5, R12, R13, R2 ;  /* 0x0000000d0c057224 */ /* 0x000fe200078e0202 */
[----:B------:R-:W-:Y:S01]  /*0890*/  UIADD3 UR4, UPT, UPT, UR4, 0x1, URZ ;  /* 0x0000000104047890 */ /* 0x000fe2000fffe0ff */
[----:B------:R-:W-:Y:S01]  /*08a0*/  IADD3 R2, PT, PT, R2, 0x1, RZ ;  /* 0x0000000102027810 */ /* 0x000fe20007ffe0ff */
[----:B------:R-:W-:Y:S02]  /*08b0*/  VIADD R4, R4, 0x1 ;  /* 0x0000000104047836 */ /* 0x000fe40000000000 */
[----:B------:R-:W-:Y:S02]  /*08c0*/  LEA R5, R5, UR5, 0x2 ;  /* 0x0000000505057c11 */ /* 0x000fe4000f8e10ff */
[----:B------:R-:W-:-:S03]  /*08d0*/  ISETP.NE.AND P0, PT, R14, UR4, PT ;  /* 0x000000040e007c0c */ /* 0x000fc6000bf05270 */
[----:B--2---:R2:W-:Y:S10]  /*08e0*/  STS [R5], R8 ;  /* 0x0000000805007388 */ /* 0x0045f40000000800 */
[----:B------:R-:W-:Y:S05]  /*08f0*/  @P0 BRA `(.L_x_5) ;  /* 0xfffffffc00d40947 */ /* 0x000fea000383ffff */
.L_x_0:
[----:B012---:R-:W0:Y:S01]  /*0900*/  S2R R5, SR_CgaCtaId ;  /* 0x0000000000057919 */ /* 0x007e220000008800 */
[----:B------:R-:W-:Y:S01]  /*0910*/  ISETP.GE.AND P2, PT, R13, 0x1, PT ;  /* 0x000000010d00780c */ /* 0x000fe20003f46270 */
[-C--:B------:R-:W-:Y:S01]  /*0920*/  IMAD R2, R10, R13.reuse, RZ ;  /* 0x0000000d0a027224 */ /* 0x080fe200078e02ff */
[----:B------:R-:W-:Y:S01]  /*0930*/  MOV R4, 0x400 ;  /* 0x0000040000047802 */ /* 0x000fe20000000f00 */
[----:B------:R-:W-:-:S03]  /*0940*/  IMAD R3, R3, R13, RZ ;  /* 0x0000000d03037224 */ /* 0x000fc600078e02ff */
[----:B------:R-:W-:Y:S02]  /*0950*/  IADD3 R15, PT, PT, R2, R13, RZ ;  /* 0x0000000d020f7210 */ /* 0x000fe40007ffe0ff */
[----:B0-----:R-:W-:-:S05]  /*0960*/  LEA R4, R5, R4, 0x18 ;  /* 0x0000000405047211 */ /* 0x001fca00078ec0ff */
[----:B------:R-:W-:Y:S01]  /*0970*/  IMAD R3, R3, 0x4, R4 ;  /* 0x0000000403037824 */ /* 0x000fe200078e0204 */
[----:B------:R-:W-:Y:S06]  /*0980*/  @!P2 BRA `(.L_x_6) ;  /* 0x00000008009ca947 */ /* 0x000fec0003800000 */
[C---:B------:R-:W-:Y:S01]  /*0990*/  VIADDMNMX R5, R2.reuse, 0x1, R15, !PT ;  /* 0x0000000102057846 */ /* 0x040fe2000780010f */
[----:B------:R-:W-:Y:S01]  /*09a0*/  BSSY.RECONVERGENT B1, `(.L_x_7) ;  /* 0x0000092000017945 */ /* 0x000fe20003800200 */
[----:B------:R-:W-:Y:S02]  /*09b0*/  HFMA2 R14, -RZ, RZ, 0, 0 ;  /* 0x00000000ff0e7431 */ /* 0x000fe400000001ff */
[--C-:B------:R-:W-:Y:S01]  /*09c0*/  IMAD.MOV.U32 R8, RZ, RZ, R2.reuse ;  /* 0x000000ffff087224 */ /* 0x100fe200078e0002 */
[----:B------:R-:W-:Y:S01]  /*09d0*/  IADD3 R4, PT, PT, R2, -R5, RZ ;  /* 0x8000000502047210 */ /* 0x000fe20007ffe0ff */
[----:B------:R-:W-:-:S03]  /*09e0*/  IMAD.IADD R5, R5, 0x1, -R2 ;  /* 0x0000000105057824 */ /* 0x000fc600078e0a02 */
[----:B------:R-:W-:Y:S02]  /*09f0*/  ISETP.GT.U32.AND P0, PT, R4, -0x4, PT ;  /* 0xfffffffc0400780c */ /* 0x000fe40003f04070 */
[----:B------:R-:W-:-:S11]  /*0a00*/  LOP3.LUT R16, R5, 0x3, RZ, 0xc0, !PT ;  /* 0x0000000305107812 */ /* 0x000fd600078ec0ff */
[----:B------:R-:W-:Y:S05]  /*0a10*/  @P0 BRA `(.L_x_8) ;  /* 0x0000000800280947 */ /* 0x000fea0003800000 */
[----:B------:R-:W-:Y:S01]  /*0a20*/  LOP3.LUT R14, R5, 0xfffffffc, RZ, 0xc0, !PT ;  /* 0xfffffffc050e7812 */ /* 0x000fe200078ec0ff */
[----:B------:R-:W-:Y:S01]  /*0a30*/  BSSY.RELIABLE B0, `(.L_x_9) ;  /* 0x0000073000007945 */ /* 0x000fe20003800100 */
[----:B------:R-:W-:Y:S02]  /*0a40*/  MOV R19, RZ ;  /* 0x000000ff00137202 */ /* 0x000fe40000000f00 */
[----:B------:R-:W-:-:S13]  /*0a50*/  ISETP.GT.AND P0, PT, R14, RZ, PT ;  /* 0x000000ff0e00720c */ /* 0x000fda0003f04270 */
[----:B------:R-:W-:Y:S05]  /*0a60*/  @!P0 BRA `(.L_x_10) ;  /* 0x0000000400bc8947 */ /* 0x000fea0003800000 */
[----:B------:R-:W-:Y:S01]  /*0a70*/  IMAD.IADD R4, R14, 0x1, -R19 ;  /* 0x000000010e047824 */ /* 0x000fe200078e0a13 */
[----:B------:R-:W-:Y:S01]  /*0a80*/  BSSY.RECONVERGENT B2, `(.L_x_11) ;  /* 0x0000045000027945 */ /* 0x000fe20003800200 */
[----:B------:R-:W-:-:S03]  /*0a90*/  PLOP3.LUT P0, PT, PT, PT, PT, 0x80, 0x8 ;  /* 0x000000000008781c */ /* 0x000fc60003f0f070 */
[----:B------:R-:W-:-:S13]  /*0aa0*/  ISETP.GT.AND P3, PT, R4, 0xc, PT ;  /* 0x0000000c0400780c */ /* 0x000fda0003f64270 */
[----:B------:R-:W-:Y:S05]  /*0ab0*/  @!P3 BRA `(.L_x_12) ;  /* 0x000000040004b947 */ /* 0x000fea0003800000 */
[----:B------:R-:W-:Y:S01]  /*0ac0*/  BSSY.RECONVERGENT B3, `(.L_x_13) ;  /* 0x000003f000037945 */ /* 0x000fe20003800200 */
[----:B------:R-:W-:Y:S02]  /*0ad0*/  PLOP3.LUT P0, PT, PT, PT, PT, 0x8, 0x80 ;  /* 0x000000000080781c */ /* 0x000fe40003f0e170 */
[----:B------:R-:W-:-:S11]  /*0ae0*/  IADD3 R17, PT, PT, R14, -0xc, RZ ;  /* 0xfffffff40e117810 */ /* 0x000fd60007ffe0ff */
.L_x_14:
[----:B0-----:R-:W0:Y:S01]  /*0af0*/  LDC R18, c[0x0][0x380] ;  /* 0x0000e000ff127b82 */ /* 0x001e220000000800 */
[----:B------:R-:W-:-:S07]  /*0b00*/  IMAD.IADD R7, R2, 0x1, R19 ;  /* 0x0000000102077824 */ /* 0x000fce00078e0213 */
[----:B------:R-:W1:Y:S01]  /*0b10*/  LDC.64 R4, c[0x0][0x388] ;  /* 0x0000e200ff047b82 */ /* 0x000e620000000a00 */
[----:B------:R-:W-:Y:S01]  /*0b20*/  IADD3 R23, PT, PT, R19, 0x4, RZ ;  /* 0x0000000413177810 */ /* 0x000fe20007ffe0ff */
[----:B0-----:R-:W-:-:S04]  /*0b30*/  IMAD R7, R18, UR6, R7 ;  /* 0x0000000612077c24 */ /* 0x001fc8000f8e0207 */
[----:B-1----:R-:W-:-:S04]  /*0b40*/  IMAD.WIDE R8, R7, 0x4, R4 ;  /* 0x0000000407087825 */ /* 0x002fc800078e0204 */
[----:B------:R-:W-:Y:S01]  /*0b50*/  IMAD.IADD R7, R2, 0x1, R23 ;  /* 0x0000000102077824 */ /* 0x000fe200078e0217 */
[----:B------:R-:W2:Y:S03]  /*0b60*/  LDG.E R25, desc[UR8][R8.64] ;  /* 0x0000000808197981 */ /* 0x000ea6000c1e1900 */
[----:B------:R-:W-:Y:S01]  /*0b70*/  IMAD R7, R18, UR6, R7 ;  /* 0x0000000612077c24 */ /* 0x000fe2000f8e0207 */
[----:B------:R-:W3:Y:S03]  /*0b80*/  LDG.E R26, desc[UR8][R8.64+0x4] ;  /* 0x00000408081a7981 */ /* 0x000ee6000c1e1900 */
[----:B------:R-:W-:Y:S01]  /*0b90*/  IMAD.WIDE R6, R7, 0x4, R4 ;  /* 0x0000000407067825 */ /* 0x000fe200078e0204 */
[----:B------:R-:W4:Y:S04]  /*0ba0*/  LDG.E R29, desc[UR8][R8.64+0x8] ;  /* 0x00000808081d7981 */ /* 0x000f28000c1e1900 */
[----:B------:R0:W5:Y:S04]  /*0bb0*/  LDG.E R22, desc[UR8][R8.64+0xc] ;  /* 0x00000c0808167981 */ /* 0x000168000c1e1900 */
[----:B------:R-:W5:Y:S04]  /*0bc0*/  LDG.E R28, desc[UR8][R6.64] ;  /* 0x00000008061c7981 */ /* 0x000f68000c1e1900 */
[----:B------:R-:W5:Y:S01]  /*0bd0*/  LDG.E R20, desc[UR8][R6.64+0x4] ;  /* 0x0000040806147981 */ /* 0x000f62000c1e1900 */
[----:B------:R-:W-:-:S02]  /*0be0*/  IMAD R24, R12, R13, R19 ;  /* 0x0000000d0c187224 */ /* 0x000fc400078e0213 */
[----:B------:R-:W-:Y:S02]  /*0bf0*/  IMAD R23, R12, R13, R23 ;  /* 0x0000000d0c177224 */ /* 0x000fe400078e0217 */
[----:B------:R-:W-:Y:S01]  /*0c00*/  VIADD R21, R19, 0x8 ;  /* 0x0000000813157836 */ /* 0x000fe20000000000 */
[----:B------:R-:W-:-:S04]  /*0c10*/  LEA R27, R24, R3, 0x2 ;  /* 0x00000003181b7211 */ /* 0x000fc800078e10ff */
[----:B------:R-:W-:-:S05]  /*0c20*/  IADD3 R24, PT, PT, R2, R21, RZ ;  /* 0x0000001502187210 */ /* 0x000fca0007ffe0ff */
[----:B0-----:R-:W-:Y:S02]  /*0c30*/  IMAD R9, R18, UR6, R24 ;  /* 0x0000000612097c24 */ /* 0x001fe4000f8e0218 */
[----:B------:R-:W5:Y:S02]  /*0c40*/  LDG.E R24, desc[UR8][R6.64+0xc] ;  /* 0x00000c0806187981 */ /* 0x000f64000c1e1900 */
[----:B------:R-:W-:Y:S02]  /*0c50*/  IMAD.WIDE R8, R9, 0x4, R4 ;  /* 0x0000000409087825 */ /* 0x000fe400078e0204 */
[----:B--2---:R0:W-:Y:S04]  /*0c60*/  STS [R27], R25 ;  /* 0x000000191b007388 */ /* 0x0041e80000000800 */
[----:B---3--:R-:W-:Y:S04]  /*0c70*/  STS [R27+0x4], R26 ;  /* 0x0000041a1b007388 */ /* 0x008fe80000000800 */
[----:B----4-:R-:W-:Y:S01]  /*0c80*/  STS [R27+0x8], R29 ;  /* 0x0000081d1b007388 */ /* 0x010fe20000000800 */
[----:B0-----:R-:W-:-:S03]  /*0c90*/  IMAD R25, R23, 0x4, R3 ;  /* 0x0000000417197824 */ /* 0x001fc600078e0203 */
[----:B-----5:R0:W-:Y:S04]  /*0ca0*/  STS [R27+0xc], R22 ;  /* 0x00000c161b007388 */ /* 0x0201e80000000800 */
[----:B------:R1:W-:Y:S04]  /*0cb0*/  STS [R25], R28 ;  /* 0x0000001c19007388 */ /* 0x0003e80000000800 */
[----:B------:R-:W2:Y:S04]  /*0cc0*/  LDG.E R23, desc[UR8][R8.64] ;  /* 0x0000000808177981 */ /* 0x000ea8000c1e1900 */
[----:B0-----:R0:W3:Y:S01]  /*0cd0*/  LDG.E R22, desc[UR8][R6.64+0x8] ;  /* 0x0000080806167981 */ /* 0x0010e2000c1e1900 */
[----:B-1----:R-:W-:-:S03]  /*0ce0*/  IADD3 R28, PT, PT, R19, 0xc, RZ ;  /* 0x0000000c131c7810 */ /* 0x002fc60007ffe0ff */
[----:B------:R-:W4:Y:S04]  /*0cf0*/  LDG.E R27, desc[UR8][R8.64+0x4] ;  /* 0x00000408081b7981 */ /* 0x000f28000c1e1900 */
[----:B------:R-:W5:Y:S01]  /*0d00*/  LDG.E R26, desc[UR8][R8.64+0x8] ;  /* 0x00000808081a7981 */ /* 0x000f62000c1e1900 */
[----:B0-----:R-:W-:-:S03]  /*0d10*/  IMAD.IADD R7, R2, 0x1, R28 ;  /* 0x0000000102077824 */ /* 0x001fc600078e021c */
[----:B------:R0:W5:Y:S01]  /*0d20*/  LDG.E R29, desc[UR8][R8.64+0xc] ;  /* 0x00000c08081d7981 */ /* 0x000162000c1e1900 */
[----:B------:R-:W-:-:S04]  /*0d30*/  IMAD R18, R18, UR6, R7 ;  /* 0x0000000612127c24 */ /* 0x000fc8000f8e0207 */
[----:B------:R-:W-:Y:S01]  /*0d40*/  IMAD.WIDE R4, R18, 0x4, R4 ;  /* 0x0000000412047825 */ /* 0x000fe200078e0204 */
[----:B------:R1:W-:Y:S04]  /*0d50*/  STS [R25+0x4], R20 ;  /* 0x0000041419007388 */ /* 0x0003e80000000800 */
[----:B------:R-:W5:Y:S04]  /*0d60*/  LDG.E R18, desc[UR8][R4.64] ;  /* 0x0000000804127981 */ /* 0x000f68000c1e1900 */
[----:B------:R-:W5:Y:S04]  /*0d70*/  LDG.E R7, desc[UR8][R4.64+0x4] ;  /* 0x0000040804077981 */ /* 0x000f68000c1e1900 */
[----:B------:R-:W5:Y:S04]  /*0d80*/  LDG.E R6, desc[UR8][R4.64+0x8] ;  /* 0x0000080804067981 */ /* 0x000f68000c1e1900 */
[----:B-1----:R-:W5:Y:S01]  /*0d90*/  LDG.E R20, desc[UR8][R4.64+0xc] ;  /* 0x00000c0804147981 */ /* 0x002f62000c1e1900 */
[----:B0-----:R-:W-:-:S02]  /*0da0*/  IMAD R8, R12, R13, R21 ;  /* 0x0000000d0c087224 */ /* 0x001fc400078e0215 */
[----:B------:R-:W-:-:S03]  /*0db0*/  IMAD R28, R12, R13, R28 ;  /* 0x0000000d0c1c7224 */ /* 0x000fc600078e021c */
[----:B------:R-:W-:Y:S01]  /*0dc0*/  LEA R8, R8, R3, 0x2 ;  /* 0x0000000308087211 */ /* 0x000fe200078e10ff */
[----:B------:R-:W-:Y:S01]  /*0dd0*/  IMAD R9, R28, 0x4, R3 ;  /* 0x000000041c097824 */ /* 0x000fe200078e0203 */
[----:B------:R0:W-:Y:S01]  /*0de0*/  STS [R25+0xc], R24 ;  /* 0x00000c1819007388 */ /* 0x0001e20000000800 */
[----:B------:R-:W-:-:S04]  /*0df0*/  IADD3 R19, PT, PT, R19, 0x10, RZ ;  /* 0x0000001013137810 */ /* 0x000fc80007ffe0ff */
[----:B------:R-:W-:Y:S01]  /*0e00*/  ISETP.GE.AND P3, PT, R19, R17, PT ;  /* 0x000000111300720c */ /* 0x000fe20003f66270 */
[----:B---3--:R0:W-:Y:S04]  /*0e10*/  STS [R25+0x8], R22 ;  /* 0x0000081619007388 */ /* 0x0081e80000000800 */
[----:B--2---:R0:W-:Y:S04]  /*0e20*/  STS [R8], R23 ;  /* 0x0000001708007388 */ /* 0x0041e80000000800 */
[----:B----4-:R0:W-:Y:S04]  /*0e30*/  STS [R8+0x4], R27 ;  /* 0x0000041b08007388 */ /* 0x0101e80000000800 */
[----:B-----5:R0:W-:Y:S04]  /*0e40*/  STS [R8+0x8], R26 ;  /* 0x0000081a08007388 */ /* 0x0201e80000000800 */
[----:B------:R0:W-:Y:S04]  /*0e50*/  STS [R8+0xc], R29 ;  /* 0x00000c1d08007388 */ /* 0x0001e80000000800 */
[----:B------:R0:W-:Y:S04]  /*0e60*/  STS [R9], R18 ;  /* 0x0000001209007388 */ /* 0x0001e80000000800 */
[----:B------:R0:W-:Y:S04]  /*0e70*/  STS [R9+0x4], R7 ;  /* 0x0000040709007388 */ /* 0x0001e80000000800 */
[----:B------:R0:W-:Y:S04]  /*0e80*/  STS [R9+0x8], R6 ;  /* 0x0000080609007388 */ /* 0x0001e80000000800 */
[----:B------:R0:W-:Y:S01]  /*0e90*/  STS [R9+0xc], R20 ;  /* 0x00000c1409007388 */ /* 0x0001e20000000800 */
[----:B------:R-:W-:Y:S05]  /*0ea0*/  @!P3 BRA `(.L_x_14) ;  /* 0xfffffffc0010b947 */ /* 0x000fea000383ffff */
[----:B------:R-:W-:Y:S05]  /*0eb0*/  BSYNC.RECONVERGENT B3 ;  /* 0x0000000000037941 */ /* 0x000fea0003800200 */
.L_x_13:
[----:B0-----:R-:W-:-:S07]  /*0ec0*/  IMAD.IADD R8, R2, 0x1, R19 ;  /* 0x0000000102087824 */ /* 0x001fce00078e0213 */
.L_x_12:
[----:B------:R-:W-:Y:S05]  /*0ed0*/  BSYNC.RECONVERGENT B2 ;  /* 0x0000000000027941 */ /* 0x000fea0003800200 */
.L_x_11:
[----:B------:R-:W-:Y:S01]  /*0ee0*/  IADD3 R4, PT, PT, R14, -R19, RZ ;  /* 0x800000130e047210 */ /* 0x000fe20007ffe0ff */
[----:B------:R-:W-:Y:S03]  /*0ef0*/  BSSY.RECONVERGENT B2, `(.L_x_15) ;  /* 0x0000023000027945 */ /* 0x000fe60003800200 */
[----:B------:R-:W-:-:S13]  /*0f00*/  ISETP.GT.AND P3, PT, R4, 0x4, PT ;  /* 0x000000040400780c */ /* 0x000fda0003f64270 */
[----:B------:R-:W-:Y:S05]  /*0f10*/  @!P3 BRA `(.L_x_16) ;  /* 0x000000000080b947 */ /* 0x000fea0003800000 */
[----:B------:R-:W0:Y:S01]  /*0f20*/  LDC R17, c[0x0][0x380] ;  /* 0x0000e000ff117b82 */ /* 0x000e220000000800 */
[----:B------:R-:W-:Y:S01]  /*0f30*/  IADD3 R9, PT, PT, R19, 0x4, RZ ;  /* 0x0000000413097810 */ /* 0x000fe20007ffe0ff */
[----:B------:R-:W-:-:S03]  /*0f40*/  IMAD.IADD R4, R2, 0x1, R19 ;  /* 0x0000000102047824 */ /* 0x000fc600078e0213 */
[----:B------:R-:W-:-:S03]  /*0f50*/  IADD3 R8, PT, PT, R2, R9, RZ ;  /* 0x0000000902087210 */ /* 0x000fc60007ffe0ff */
[----:B------:R-:W1:Y:S01]  /*0f60*/  LDC.64 R6, c[0x0][0x388] ;  /* 0x0000e200ff067b82 */ /* 0x000e620000000a00 */
[C---:B0-----:R-:W-:Y:S02]  /*0f70*/  IMAD R5, R17.reuse, UR6, R4 ;  /* 0x0000000611057c24 */ /* 0x041fe4000f8e0204 */
[----:B------:R-:W-:Y:S02]  /*0f80*/  IMAD R17, R17, UR6, R8 ;  /* 0x0000000611117c24 */ /* 0x000fe4000f8e0208 */
[----:B-1----:R-:W-:-:S04]  /*0f90*/  IMAD.WIDE R4, R5, 0x4, R6 ;  /* 0x0000000405047825 */ /* 0x002fc800078e0206 */
[----:B------:R-:W-:Y:S01]  /*0fa0*/  IMAD.WIDE R6, R17, 0x4, R6 ;  /* 0x0000000411067825 */ /* 0x000fe200078e0206 */
        /* <DEDUP_REMOVED lines=8> */
[----:B------:R-:W-:-:S02]  /*1030*/  IMAD R8, R12, R13, R19 ;  /* 0x0000000d0c087224 */ /* 0x000fc400078e0213 */
[----:B------:R-:W-:-:S03]  /*1040*/  IMAD R22, R12, R13, R9 ;  /* 0x0000000d0c167224 */ /* 0x000fc600078e0209 */
[----:B------:R-:W-:Y:S01]  /*1050*/  LEA R18, R8, R3, 0x2 ;  /* 0x0000000308127211 */ /* 0x000fe200078e10ff */
[----:B------:R-:W-:Y:S01]  /*1060*/  IMAD R9, R22, 0x4, R3 ;  /* 0x0000000416097824 */ /* 0x000fe200078e0203 */
[----:B------:R-:W-:Y:S02]  /*1070*/  IADD3 R19, PT, PT, R19, 0x8, RZ ;  /* 0x0000000813137810 */ /* 0x000fe40007ffe0ff */
[----:B------:R-:W-:Y:S02]  /*1080*/  PLOP3.LUT P0, PT, PT, PT, PT, 0x8, 0x80 ;  /* 0x000000000080781c */ /* 0x000fe40003f0e170 */
[----:B------:R-:W-:Y:S01]  /*1090*/  IADD3 R8, PT, PT, R2, R19, RZ ;  /* 0x0000001302087210 */ /* 0x000fe20007ffe0ff */
[----:B--2---:R0:W-:Y:S04]  /*10a0*/  STS [R18+0x4], R21 ;  /* 0x0000041512007388 */ /* 0x0041e80000000800 */
[----:B---3--:R0:W-:Y:S04]  /*10b0*/  STS [R18], R17 ;  /* 0x0000001112007388 */ /* 0x0081e80000000800 */
[----:B----4-:R0:W-:Y:S04]  /*10c0*/  STS [R18+0x8], R23 ;  /* 0x0000081712007388 */ /* 0x0101e80000000800 */
[----:B-----5:R0:W-:Y:S04]  /*10d0*/  STS [R18+0xc], R25 ;  /* 0x00000c1912007388 */ /* 0x0201e80000000800 */
[----:B------:R0:W-:Y:S04]  /*10e0*/  STS [R9], R20 ;  /* 0x0000001409007388 */ /* 0x0001e80000000800 */
[----:B------:R0:W-:Y:S04]  /*10f0*/  STS [R9+0x4], R24 ;  /* 0x0000041809007388 */ /* 0x0001e80000000800 */
[----:B------:R0:W-:Y:S04]  /*1100*/  STS [R9+0x8], R26 ;  /* 0x0000081a09007388 */ /* 0x0001e80000000800 */
[----:B------:R0:W-:Y:S02]  /*1110*/  STS [R9+0xc], R28 ;  /* 0x00000c1c09007388 */ /* 0x0001e40000000800 */
.L_x_16:
[----:B------:R-:W-:Y:S05]  /*1120*/  BSYNC.RECONVERGENT B2 ;  /* 0x0000000000027941 */ /* 0x000fea0003800200 */
.L_x_15:
[----:B------:R-:W-:-:S13]  /*1130*/  ISETP.NE.OR P0, PT, R19, R14, P0 ;  /* 0x0000000e1300720c */ /* 0x000fda0000705670 */
[----:B------:R-:W-:Y:S05]  /*1140*/  @!P0 BREAK.RELIABLE B0 ;  /* 0x0000000000008942 */ /* 0x000fea0003800100 */
[----:B------:R-:W-:Y:S05]  /*1150*/  @!P0 BRA `(.L_x_8) ;  /* 0x0000000000588947 */ /* 0x000fea0003800000 */
.L_x_10:
[----:B------:R-:W-:Y:S05]  /*1160*/  BSYNC.RELIABLE B0 ;  /* 0x0000000000007941 */ /* 0x000fea0003800100 */
.L_x_9:
[----:B------:R-:W-:Y:S01]  /*1170*/  BSSY.RECONVERGENT B0, `(.L_x_17) ;  /* 0x0000013000007945 */ /* 0x000fe20003800200 */
.L_x_18:
[----:B-1----:R-:W1:Y:S01]  /*1180*/  LDC R7, c[0x0][0x380] ;  /* 0x0000e000ff077b82 */ /* 0x002e620000000800 */
[----:B------:R-:W-:-:S07]  /*1190*/  IMAD.IADD R6, R2, 0x1, R19 ;  /* 0x0000000102067824 */ /* 0x000fce00078e0213 */
[----:B------:R-:W2:Y:S01]  /*11a0*/  LDC.64 R4, c[0x0][0x388] ;  /* 0x0000e200ff047b82 */ /* 0x000ea20000000a00 */
[----:B-1----:R-:W-:-:S04]  /*11b0*/  IMAD R7, R7, UR6, R6 ;  /* 0x0000000607077c24 */ /* 0x002fc8000f8e0206 */
[----:B--2---:R-:W-:-:S05]  /*11c0*/  IMAD.WIDE R4, R7, 0x4, R4 ;  /* 0x0000000407047825 */ /* 0x004fca00078e0204 */
[----:B------:R-:W2:Y:S04]  /*11d0*/  LDG.E R6, desc[UR8][R4.64] ;  /* 0x0000000804067981 */ /* 0x000ea8000c1e1900 */
[----:B------:R-:W3:Y:S04]  /*11e0*/  LDG.E R7, desc[UR8][R4.64+0x4] ;  /* 0x0000040804077981 */ /* 0x000ee8000c1e1900 */
[----:B------:R-:W4:Y:S04]  /*11f0*/  LDG.E R8, desc[UR8][R4.64+0x8] ;  /* 0x0000080804087981 */ /* 0x000f28000c1e1900 */
[----:B0-----:R-:W5:Y:S01]  /*1200*/  LDG.E R9, desc[UR8][R4.64+0xc] ;  /* 0x00000c0804097981 */ /* 0x001f62000c1e1900 */
[----:B------:R-:W-:Y:S01]  /*1210*/  IMAD R18, R12, R13, R19 ;  /* 0x0000000d0c127224 */ /* 0x000fe200078e0213 */
[----:B------:R-:W-:-:S04]  /*1220*/  IADD3 R19, PT, PT, R19, 0x4, RZ ;  /* 0x0000000413137810 */ /* 0x000fc80007ffe0ff */
[----:B------:R-:W-:Y:S02]  /*1230*/  LEA R18, R18, R3, 0x2 ;  /* 0x0000000312127211 */ /* 0x000fe400078e10ff */
[----:B------:R-:W-:-:S03]  /*1240*/  ISETP.NE.AND P0, PT, R19, R14, PT ;  /* 0x0000000e1300720c */ /* 0x000fc60003f05270 */
[----:B--2---:R1:W-:Y:S04]  /*1250*/  STS [R18], R6 ;  /* 0x0000000612007388 */ /* 0x0043e80000000800 */
[----:B---3--:R1:W-:Y:S04]  /*1260*/  STS [R18+0x4], R7 ;  /* 0x0000040712007388 */ /* 0x0083e80000000800 */
[----:B----4-:R1:W-:Y:S04]  /*1270*/  STS [R18+0x8], R8 ;  /* 0x0000080812007388 */ /* 0x0103e80000000800 */
[----:B-----5:R1:W-:Y:S01]  /*1280*/  STS [R18+0xc], R9 ;  /* 0x00000c0912007388 */ /* 0x0203e20000000800 */
[----:B------:R-:W-:Y:S05]  /*1290*/  @P0 BRA `(.L_x_18) ;  /* 0xfffffffc00b80947 */ /* 0x000fea000383ffff */
[----:B------:R-:W-:Y:S05]  /*12a0*/  BSYNC.RECONVERGENT B0 ;  /* 0x0000000000007941 */ /* 0x000fea0003800200 */
.L_x_17:
[----:B-1----:R-:W-:-:S07]  /*12b0*/  IMAD.IADD R8, R2, 0x1, R19 ;  /* 0x0000000102087824 */ /* 0x002fce00078e0213 */
.L_x_8:
[----:B------:R-:W-:Y:S05]  /*12c0*/  BSYNC.RECONVERGENT B1 ;  /* 0x0000000000017941 */ /* 0x000fea0003800200 */
.L_x_7:
[----:B------:R-:W-:Y:S05]  /*12d0*/  WARPSYNC.ALL ;  /* 0x0000000000007948 */ /* 0x000fea0003800000 */
[----:B------:R-:W-:Y:S01]  /*12e0*/  ISETP.NE.AND P0, PT, R16, RZ, PT ;  /* 0x000000ff1000720c */ /* 0x000fe20003f05270 */
[----:B------:R-:W-:-:S12]  /*12f0*/  BSSY.RECONVERGENT B0, `(.L_x_6) ;  /* 0x0000010000007945 */ /* 0x000fd80003800200 */
[----:B------:R-:W-:Y:S05]  /*1300*/  @!P0 BRA `(.L_x_19) ;  /* 0x0000000000388947 */ /* 0x000fea0003800000 */
[----:B------:R-:W1:Y:S01]  /*1310*/  LDC R19, c[0x0][0x380] ;  /* 0x0000e000ff137b82 */ /* 0x000e620000000800 */
[----:B0-----:R-:W-:-:S07]  /*1320*/  HFMA2 R9, -RZ, RZ, 0, 0 ;  /* 0x00000000ff097431 */ /* 0x001fce00000001ff */
[----:B------:R-:W0:Y:S02]  /*1330*/  LDC.64 R4, c[0x0][0x388] ;  /* 0x0000e200ff047b82 */ /* 0x000e240000000a00 */
.L_x_20:
[----:B-1----:R-:W-:-:S04]  /*1340*/  IMAD R7, R19, UR6, R8 ;  /* 0x0000000613077c24 */ /* 0x002fc8000f8e0208 */
[----:B0-2---:R-:W-:-:S06]  /*1350*/  IMAD.WIDE R6, R7, 0x4, R4 ;  /* 0x0000000407067825 */ /* 0x005fcc00078e0204 */
[----:B------:R-:W2:Y:S01]  /*1360*/  LDG.E R6, desc[UR8][R6.64] ;  /* 0x0000000806067981 */ /* 0x000ea2000c1e1900 */
[----:B------:R-:W-:Y:S01]  /*1370*/  IMAD R18, R12, R13, R14 ;  /* 0x0000000d0c127224 */ /* 0x000fe200078e020e */
[----:B------:R-:W-:Y:S01]  /*1380*/  IADD3 R14, PT, PT, R14, 0x1, RZ ;  /* 0x000000010e0e7810 */ /* 0x000fe20007ffe0ff */
[----:B------:R-:W-:Y:S01]  /*1390*/  VIADD R9, R9, 0x1 ;  /* 0x0000000109097836 */ /* 0x000fe20000000000 */
[----:B------:R-:W-:Y:S02]  /*13a0*/  IADD3 R8, PT, PT, R8, 0x1, RZ ;  /* 0x0000000108087810 */ /* 0x000fe40007ffe0ff */
[----:B------:R-:W-:Y:S02]  /*13b0*/  LEA R17, R18, R3, 0x2 ;  /* 0x0000000312117211 */ /* 0x000fe400078e10ff */
[----:B------:R-:W-:-:S03]  /*13c0*/  ISETP.NE.AND P0, PT, R9, R16, PT ;  /* 0x000000100900720c */ /* 0x000fc60003f05270 */
[----:B--2---:R2:W-:Y:S10]  /*13d0*/  STS [R17], R6 ;  /* 0x0000000611007388 */ /* 0x0045f40000000800 */
[----:B------:R-:W-:Y:S05]  /*13e0*/  @P0 BRA `(.L_x_20) ;  /* 0xfffffffc00d40947 */ /* 0x000fea000383ffff */
.L_x_19:
[----:B------:R-:W-:Y:S05]  /*13f0*/  BSYNC.RECONVERGENT B0 ;  /* 0x0000000000007941 */ /* 0x000fea0003800200 */
.L_x_6:
[----:B------:R-:W-:Y:S06]  /*1400*/  BAR.SYNC.DEFER_BLOCKING 0x0 ;  /* 0x0000000000007b1d */ /* 0x000fec0000010000 */
[----:B------:R-:W-:Y:S05]  /*1410*/  @P1 EXIT ;  /* 0x000000000000194d */ /* 0x000fea0003800000 */
[----:B------:R-:W-:Y:S05]  /*1420*/  @!P2 EXIT ;  /* 0x000000000000a94d */ /* 0x000fea0003800000 */
[----:B------:R-:W-:Y:S01]  /*1430*/  VIADDMNMX R15, R2, 0x1, R15, !PT ;  /* 0x00000001020f7846 */ /* 0x000fe2000780010f */
[----:B------:R-:W-:Y:S01]  /*1440*/  IMAD R5, R10, UR6, R11 ;  /* 0x000000060a057c24 */ /* 0x000fe2000f8e020b */
[----:B------:R-:W-:Y:S02]  /*1450*/  UMOV UR4, URZ ;  /* 0x000000ff00047c82 */ /* 0x000fe40008000000 */
[----:B--2---:R-:W-:Y:S01]  /*1460*/  IADD3 R6, PT, PT, R2, -R15, RZ ;  /* 0x8000000f02067210 */ /* 0x004fe20007ffe0ff */
[----:B------:R-:W-:-:S05]  /*1470*/  IMAD.IADD R7, R15, 0x1, -R2 ;  /* 0x000000010f077824 */ /* 0x000fca00078e0a02 */
[C---:B------:R-:W-:Y:S02]  /*1480*/  LOP3.LUT R4, R7.reuse, 0xfffffffc, RZ, 0xc0, !PT ;  /* 0xfffffffc07047812 */ /* 0x040fe400078ec0ff */
[----:B------:R-:W-:Y:S02]  /*1490*/  LOP3.LUT R7, R7, 0x3, RZ, 0xc0, !PT ;  /* 0x0000000307077812 */ /* 0x000fe400078ec0ff */
[----:B------:R-:W-:-:S07]  /*14a0*/  IADD3 R8, PT, PT, -R4, RZ, RZ ;  /* 0x000000ff04087210 */ /* 0x000fce0007ffe1ff */
.L_x_27:
[----:B-1----:R-:W1:Y:S01]  /*14b0*/  S2R R10, SR_TID.X ;  /* 0x00000000000a7919 */ /* 0x002e620000002100 */
[----:B------:R-:W2:Y:S01]  /*14c0*/  S2UR UR6, SR_CgaCtaId ;  /* 0x00000000000679c3 */ /* 0x000ea20000008800 */
[----:B------:R-:W-:Y:S01]  /*14d0*/  UMOV UR5, 0x400 ;  /* 0x0000040000057882 */ /* 0x000fe20000000000 */
[----:B------:R-:W-:Y:S01]  /*14e0*/  ISETP.GT.U32.AND P0, PT, R6, -0x4, PT ;  /* 0xfffffffc0600780c */ /* 0x000fe20003f04070 */
[----:B------:R-:W-:Y:S01]  /*14f0*/  BSSY.RECONVERGENT B0, `(.L_x_21) ;  /* 0x000004c000007945 */ /* 0x000fe20003800200 */
[----:B------:R-:W-:Y:S02]  /*1500*/  HFMA2 R14, -RZ, RZ, 0, 0 ;  /* 0x00000000ff0e7431 */ /* 0x000fe400000001ff */
[----:B------:R-:W-:Y:S01]  /*1510*/  VIADD R11, R0, UR4 ;  /* 0x00000004000b7c36 */ /* 0x000fe20008000000 */
[----:B0-----:R-:W-:Y:S01]  /*1520*/  MOV R20, R2 ;  /* 0x0000000200147202 */ /* 0x001fe20000000f00 */
[----:B------:R-:W1:Y:S01]  /*1530*/  LDC R13, c[0x0][0x398] ;  /* 0x0000e600ff0d7b82 */ /* 0x000e620000000800 */
[----:B--2---:R-:W-:Y:S01]  /*1540*/  ULEA UR5, UR6, UR5, 0x18 ;  /* 0x0000000506057291 */ /* 0x004fe2000f8ec0ff */
[----:B-1----:R-:W-:-:S05]  /*1550*/  IMAD R9, R10, R13, UR4 ;  /* 0x000000040a097e24 */ /* 0x002fca000f8e020d */
[----:B------:R-:W-:-:S06]  /*1560*/  LEA R9, R9, UR5, 0x2 ;  /* 0x0000000509097c11 */ /* 0x000fcc000f8e10ff */
[----:B------:R-:W0:Y:S01]  /*1570*/  LDS R9, [R9] ;  /* 0x0000000009097984 */ /* 0x000e220000000800 */
[----:B------:R-:W-:Y:S05]  /*1580*/  @P0 BRA `(.L_x_22) ;  /* 0x0000000400080947 */ /* 0x000fea0003800000 */
[----:B------:R-:W1:Y:S01]  /*1590*/  LDCU UR6, c[0x0][0x360] ;  /* 0x00006c00ff0677ac */ /* 0x000e620008000800 */
[----:B------:R-:W2:Y:S01]  /*15a0*/  LDC R19, c[0x0][0x384] ;  /* 0x0000e100ff137b82 */ /* 0x000ea20000000800 */
[C---:B------:R-:W-:Y:S01]  /*15b0*/  IADD3 R15, PT, PT, R2.reuse, 0x2, RZ ;  /* 0x00000002020f7810 */ /* 0x040fe20007ffe0ff */
[----:B------:R-:W-:Y:S01]  /*15c0*/  VIADD R17, R2, 0x3 ;  /* 0x0000000302117836 */ /* 0x000fe20000000000 */
[----:B------:R-:W-:Y:S01]  /*15d0*/  BSSY.RECONVERGENT B1, `(.L_x_23) ;  /* 0x000003c000017945 */ /* 0x000fe20003800200 */
[----:B------:R-:W-:Y:S02]  /*15e0*/  MOV R22, R8 ;  /* 0x0000000800167202 */ /* 0x000fe40000000f00 */
[----:B------:R-:W-:Y:S01]  /*15f0*/  MOV R20, R2 ;  /* 0x0000000200147202 */ /* 0x000fe20000000f00 */
[----:B-1----:R-:W-:-:S05]  /*1600*/  VIADD R10, R10, UR6 ;  /* 0x000000060a0a7c36 */ /* 0x002fca0008000000 */
[----:B------:R-:W-:Y:S01]  /*1610*/  SHF.L.U32 R10, R10, 0x2, RZ ;  /* 0x000000020a0a7819 */ /* 0x000fe200000006ff */
[-CC-:B--2---:R-:W-:Y:S02]  /*1620*/  IMAD R21, R15, R19.reuse, R0.reuse ;  /* 0x000000130f157224 */ /* 0x184fe400078e0200 */
[----:B------:R-:W-:Y:S02]  /*1630*/  IMAD R15, R2, R19, R19 ;  /* 0x00000013020f7224 */ /* 0x000fe400078e0213 */
[----:B------:R-:W-:Y:S02]  /*1640*/  IMAD R10, R10, R13, UR5 ;  /* 0x000000050a0a7e24 */ /* 0x000fe4000f8e020d */
[-C--:B------:R-:W-:Y:S01]  /*1650*/  IMAD R17, R17, R19.reuse, R0 ;  /* 0x0000001311117224 */ /* 0x080fe200078e0200 */
[----:B------:R-:W-:Y:S01]  /*1660*/  IADD3 R12, PT, PT, R0, UR4, R15 ;  /* 0x00000004000c7c10 */ /* 0x000fe2000fffe00f */
[----:B------:R-:W-:Y:S01]  /*1670*/  IMAD R18, R11, R19, R2 ;  /* 0x000000130b127224 */ /* 0x000fe200078e0202 */
[----:B------:R-:W-:Y:S01]  /*1680*/  IADD3 R10, PT, PT, R10, 0x8, RZ ;  /* 0x000000080a0a7810 */ /* 0x000fe20007ffe0ff */
[----:B------:R-:W-:Y:S01]  /*1690*/  IMAD R13, R5, R13, UR4 ;  /* 0x00000004050d7e24 */ /* 0x000fe2000f8e020d */
[----:B------:R-:W-:Y:S01]  /*16a0*/  IADD3 R19, PT, PT, R17, UR4, RZ ;  /* 0x0000000411137c10 */ /* 0x000fe2000fffe0ff */
[----:B------:R-:W-:-:S07]  /*16b0*/  VIADD R21, R21, UR4 ;  /* 0x0000000415157c36 */ /* 0x000fce0008000000 */
.L_x_24:
[----:B---3--:R-:W1:Y:S01]  /*16c0*/  LDC.64 R14, c[0x0][0x388] ;  /* 0x0000e200ff0e7b82 */ /* 0x008e620000000a00 */
[----:B------:R-:W0:Y:S04]  /*16d0*/  LDS R26, [R10+-0x8] ;  /* 0xfffff8000a1a7984 */ /* 0x000e280000000800 */
[----:B------:R-:W2:Y:S04]  /*16e0*/  LDS R28, [R10+-0x4] ;  /* 0xfffffc000a1c7984 */ /* 0x000ea80000000800 */
[----:B------:R-:W3:Y:S01]  /*16f0*/  LDS R23, [R10] ;  /* 0x000000000a177984 */ /* 0x000ee20000000800 */
[----:B-1----:R-:W-:-:S05]  /*1700*/  IMAD.WIDE R14, R18, 0x4, R14 ;  /* 0x00000004120e7825 */ /* 0x002fca00078e020e */
[----:B------:R-:W4:Y:S01]  /*1710*/  LDG.E R17, desc[UR8][R14.64] ;  /* 0x000000080e117981 */ /* 0x000f22000c1e1900 */
[----:B0-----:R-:W-:-:S05]  /*1720*/  FADD R26, R9, R26 ;  /* 0x0000001a091a7221 */ /* 0x001fca0000000000 */
[----:B----4-:R-:W-:-:S13]  /*1730*/  FSETP.GT.AND P0, PT, R17, R26, PT ;  /* 0x0000001a1100720b */ /* 0x010fda0003f04000 */
[----:B------:R-:W0:Y:S02]  /*1740*/  @P0 LDC.64 R16, c[0x0][0x390] ;  /* 0x0000e400ff100b82 */ /* 0x000e240000000a00 */
[----:B0-----:R-:W-:-:S05]  /*1750*/  @P0 IMAD.WIDE R24, R13, 0x4, R16 ;  /* 0x000000040d180825 */ /* 0x001fca00078e0210 */
[----:B------:R0:W-:Y:S04]  /*1760*/  @P0 STG.E desc[UR8][R24.64], R26 ;  /* 0x0000001a18000986 */ /* 0x0001e8000c101908 */
[----:B------:R-:W4:Y:S01]  /*1770*/  LDG.E R16, desc[UR8][R14.64+0x4] ;  /* 0x000004080e107981 */ /* 0x000f22000c1e1900 */
[----:B--2---:R-:W-:-:S03]  /*1780*/  FADD R27, R9, R28 ;  /* 0x0000001c091b7221 */ /* 0x004fc60000000000 */
[----:B------:R-:W-:Y:S01]  /*1790*/  @P0 STG.E desc[UR8][R14.64], R26 ;  /* 0x0000001a0e000986 */ /* 0x000fe2000c101908 */
[----:B---3--:R-:W-:-:S03]  /*17a0*/  FADD R23, R9, R23 ;  /* 0x0000001709177221 */ /* 0x008fc60000000000 */
[----:B------:R-:W1:Y:S01]  /*17b0*/  LDS R26, [R10+0x4] ;  /* 0x000004000a1a7984 */ /* 0x000e620000000800 */
[----:B----4-:R-:W-:-:S13]  /*17c0*/  FSETP.GT.AND P1, PT, R16, R27, PT ;  /* 0x0000001b1000720b */ /* 0x010fda0003f24000 */
[----:B------:R-:W2:Y:S02]  /*17d0*/  @P1 LDC.64 R16, c[0x0][0x390] ;  /* 0x0000e400ff101b82 */ /* 0x000ea40000000a00 */
[----:B--2---:R-:W-:-:S05]  /*17e0*/  @P1 IMAD.WIDE R28, R12, 0x4, R16 ;  /* 0x000000040c1c1825 */ /* 0x004fca00078e0210 */
[----:B------:R1:W-:Y:S04]  /*17f0*/  @P1 STG.E desc[UR8][R28.64], R27 ;  /* 0x0000001b1c001986 */ /* 0x0003e8000c101908 */
[----:B------:R-:W2:Y:S04]  /*1800*/  LDG.E R16, desc[UR8][R14.64+0x8] ;  /* 0x000008080e107981 */ /* 0x000ea8000c1e1900 */
[----:B------:R3:W-:Y:S01]  /*1810*/  @P1 STG.E desc[UR8][R14.64+0x4], R27 ;  /* 0x0000041b0e001986 */ /* 0x0007e2000c101908 */
[----:B--2---:R-:W-:-:S13]  /*1820*/  FSETP.GT.AND P0, PT, R16, R23, PT ;  /* 0x000000171000720b */ /* 0x004fda0003f04000 */
[----:B------:R-:W0:Y:S02]  /*1830*/  @P0 LDC.64 R16, c[0x0][0x390] ;  /* 0x0000e400ff100b82 */ /* 0x000e240000000a00 */
[----:B0-----:R-:W-:-:S05]  /*1840*/  @P0 IMAD.WIDE R24, R21, 0x4, R16 ;  /* 0x0000000415180825 */ /* 0x001fca00078e0210 */
[----:B------:R3:W-:Y:S04]  /*1850*/  @P0 STG.E desc[UR8][R24.64], R23 ;  /* 0x0000001718000986 */ /* 0x0007e8000c101908 */
[----:B------:R-:W2:Y:S01]  /*1860*/  LDG.E R16, desc[UR8][R14.64+0xc] ;  /* 0x00000c080e107981 */ /* 0x000ea2000c1e1900 */
[----:B-1----:R-:W-:Y:S01]  /*1870*/  FADD R29, R9, R26 ;  /* 0x0000001a091d7221 */ /* 0x002fe20000000000 */
[----:B------:R-:W-:Y:S01]  /*1880*/  VIADD R22, R22, 0x4 ;  /* 0x0000000416167836 */ /* 0x000fe20000000000 */
[----:B------:R-:W0:Y:S01]  /*1890*/  LDC R26, c[0x0][0x384] ;  /* 0x0000e100ff1a7b82 */ /* 0x000e220000000800 */
[----:B------:R3:W-:Y:S01]  /*18a0*/  @P0 STG.E desc[UR8][R14.64+0x8], R23 ;  /* 0x000008170e000986 */ /* 0x0007e2000c101908 */
[----:B------:R-:W-:Y:S01]  /*18b0*/  IADD3 R20, PT, PT, R20, 0x4, RZ ;  /* 0x0000000414147810 */ /* 0x000fe20007ffe0ff */
[----:B------:R-:W-:Y:S01]  /*18c0*/  VIADD R10, R10, 0x10 ;  /* 0x000000100a0a7836 */ /* 0x000fe20000000000 */
[----:B------:R-:W-:-:S02]  /*18d0*/  ISETP.NE.AND P0, PT, R22, RZ, PT ;  /* 0x000000ff1600720c */ /* 0x000fc40003f05270 */
[----:B------:R-:W-:Y:S02]  /*18e0*/  IADD3 R18, PT, PT, R18, 0x4, RZ ;  /* 0x0000000412127810 */ /* 0x000fe40007ffe0ff */
[C---:B0-----:R-:W-:Y:S01]  /*18f0*/  LEA R13, R26.reuse, R13, 0x2 ;  /* 0x0000000d1a0d7211 */ /* 0x041fe200078e10ff */
[C---:B------:R-:W-:Y:S01]  /*1900*/  IMAD R21, R26.reuse, 0x4, R21 ;  /* 0x000000041a157824 */ /* 0x040fe200078e0215 */
[----:B------:R-:W-:Y:S02]  /*1910*/  LEA R12, R26, R12, 0x2 ;  /* 0x0000000c1a0c7211 */ /* 0x000fe400078e10ff */
[----:B--2---:R-:W-:-:S13]  /*1920*/  FSETP.GT.AND P1, PT, R16, R29, PT ;  /* 0x0000001d1000720b */ /* 0x004fda0003f24000 */
[----:B------:R-:W0:Y:S02]  /*1930*/  @P1 LDC.64 R16, c[0x0][0x390] ;  /* 0x0000e400ff101b82 */ /* 0x000e240000000a00 */
[----:B0-----:R-:W-:Y:S01]  /*1940*/  @P1 IMAD.WIDE R16, R19, 0x4, R16 ;  /* 0x0000000413101825 */ /* 0x001fe200078e0210 */
[----:B------:R-:W-:-:S04]  /*1950*/  LEA R19, R26, R19, 0x2 ;  /* 0x000000131a137211 */ /* 0x000fc800078e10ff */
[----:B------:R3:W-:Y:S04]  /*1960*/  @P1 STG.E desc[UR8][R16.64], R29 ;  /* 0x0000001d10001986 */ /* 0x0007e8000c101908 */
[----:B------:R3:W-:Y:S01]  /*1970*/  @P1 STG.E desc[UR8][R14.64+0xc], R29 ;  /* 0x00000c1d0e001986 */ /* 0x0007e2000c101908 */
[----:B------:R-:W-:Y:S05]  /*1980*/  @P0 BRA `(.L_x_24) ;  /* 0xfffffffc004c0947 */ /* 0x000fea000383ffff */
[----:B------:R-:W-:Y:S05]  /*1990*/  BSYNC.RECONVERGENT B1 ;  /* 0x0000000000017941 */ /* 0x000fea0003800200 */
.L_x_23:
[----:B---3--:R-:W-:-:S07]  /*19a0*/  MOV R14, R4 ;  /* 0x00000004000e7202 */ /* 0x008fce0000000f00 */
.L_x_22:
[----:B------:R-:W-:Y:S05]  /*19b0*/  BSYNC.RECONVERGENT B0 ;  /* 0x0000000000007941 */ /* 0x000fea0003800200 */
.L_x_21:
[----:B------:R-:W-:Y:S01]  /*19c0*/  ISETP.NE.AND P0, PT, R7, RZ, PT ;  /* 0x000000ff0700720c */ /* 0x000fe20003f05270 */
[----:B------:R-:W-:-:S12]  /*19d0*/  BSSY.RECONVERGENT B0, `(.L_x_25) ;  /* 0x000002b000007945 */ /* 0x000fd80003800200 */
[----:B------:R-:W-:Y:S05]  /*19e0*/  @!P0 BRA `(.L_x_26) ;  /* 0x0000000000a48947 */ /* 0x000fea0003800000 */
[----:B------:R-:W1:Y:S08]  /*19f0*/  LDC R10, c[0x0][0x384] ;  /* 0x0000e100ff0a7b82 */ /* 0x000e700000000800 */
[----:B------:R-:W2:Y:S01]  /*1a00*/  LDC.64 R12, c[0x0][0x388] ;  /* 0x0000e200ff0c7b82 */ /* 0x000ea20000000a00 */
[----:B------:R-:W3:Y:S01]  /*1a10*/  S2R R17, SR_TID.X ;  /* 0x0000000000117919 */ /* 0x000ee20000002100 */
[----:B------:R-:W3:Y:S01]  /*1a20*/  LDCU UR5, c[0x0][0x398] ;  /* 0x00007300ff0577ac */ /* 0x000ee20008000800 */
[----:B-1----:R-:W-:-:S04]  /*1a30*/  IMAD R15, R11, R10, R20 ;  /* 0x0000000a0b0f7224 */ /* 0x002fc800078e0214 */
[----:B--2---:R-:W-:-:S05]  /*1a40*/  IMAD.WIDE R12, R15, 0x4, R12 ;  /* 0x000000040f0c7825 */ /* 0x004fca00078e020c */
[----:B------:R-:W2:Y:S01]  /*1a50*/  LDG.E R15, desc[UR8][R12.64] ;  /* 0x000000080c0f7981 */ /* 0x000ea2000c1e1900 */
[----:B---3--:R-:W-:-:S04]  /*1a60*/  IMAD R16, R17, UR5, R14 ;  /* 0x0000000511107c24 */ /* 0x008fc8000f8e020e */
[----:B------:R-:W-:-:S05]  /*1a70*/  IMAD R16, R16, 0x4, R3 ;  /* 0x0000000410107824 */ /* 0x000fca00078e0203 */
[----:B------:R-:W0:Y:S02]  /*1a80*/  LDS R14, [R16] ;  /* 0x00000000100e7984 */ /* 0x000e240000000800 */
[----:B0-----:R-:W-:-:S05]  /*1a90*/  FADD R19, R9, R14 ;  /* 0x0000000e09137221 */ /* 0x001fca0000000000 */
[----:B--2---:R-:W-:-:S13]  /*1aa0*/  FSETP.GT.AND P0, PT, R15, R19, PT ;  /* 0x000000130f00720b */ /* 0x004fda0003f04000 */
[----:B------:R-:W0:Y:S01]  /*1ab0*/  @P0 LDC.64 R14, c[0x0][0x390] ;  /* 0x0000e400ff0e0b82 */ /* 0x000e220000000a00 */
[----:B------:R-:W-:-:S04]  /*1ac0*/  @P0 IMAD R17, R20, R10, R11 ;  /* 0x0000000a14110224 */ /* 0x000fc800078e020b */
[----:B0-----:R-:W-:-:S05]  /*1ad0*/  @P0 IMAD.WIDE R14, R17, 0x4, R14 ;  /* 0x00000004110e0825 */ /* 0x001fca00078e020e */
[----:B------:R1:W-:Y:S04]  /*1ae0*/  @P0 STG.E desc[UR8][R14.64], R19 ;  /* 0x000000130e000986 */ /* 0x0003e8000c101908 */
[----:B------:R1:W-:Y:S01]  /*1af0*/  @P0 STG.E desc[UR8][R12.64], R19 ;  /* 0x000000130c000986 */ /* 0x0003e2000c101908 */
[----:B------:R-:W-:-:S13]  /*1b00*/  ISETP.NE.AND P0, PT, R7, 0x1, PT ;  /* 0x000000010700780c */ /* 0x000fda0003f05270 */
[----:B-1----:R-:W-:Y:S05]  /*1b10*/  @!P0 BRA `(.L_x_26) ;  /* 0x0000000000588947 */ /* 0x002fea0003800000 */
[----:B------:R-:W2:Y:S04]  /*1b20*/  LDG.E R14, desc[UR8][R12.64+0x4] ;  /* 0x000004080c0e7981 */ /* 0x000ea8000c1e1900 */
[----:B------:R-:W0:Y:S02]  /*1b30*/  LDS R18, [R16+0x4] ;  /* 0x0000040010127984 */ /* 0x000e240000000800 */
[----:B0-----:R-:W-:-:S05]  /*1b40*/  FADD R19, R9, R18 ;  /* 0x0000001209137221 */ /* 0x001fca0000000000 */
[----:B--2---:R-:W-:-:S13]  /*1b50*/  FSETP.GT.AND P0, PT, R14, R19, PT ;  /* 0x000000130e00720b */ /* 0x004fda0003f04000 */
[----:B------:R-:W0:Y:S01]  /*1b60*/  @P0 LDC.64 R14, c[0x0][0x390] ;  /* 0x0000e400ff0e0b82 */ /* 0x000e220000000a00 */
[----:B------:R-:W-:-:S05]  /*1b70*/  @P0 IMAD R18, R20, R10, R10 ;  /* 0x0000000a14120224 */ /* 0x000fca00078e020a */
[----:B------:R-:W-:-:S05]  /*1b80*/  @P0 IADD3 R17, PT, PT, R11, R18, RZ ;  /* 0x000000120b110210 */ /* 0x000fca0007ffe0ff */
        /* <DEDUP_REMOVED lines=10> */
[----:B------:R-:W-:-:S05]  /*1c30*/  @P0 IADD3 R9, PT, PT, R20, 0x2, RZ ;  /* 0x0000000214090810 */ /* 0x000fca0007ffe0ff */
[----:B------:R-:W-:-:S04]  /*1c40*/  @P0 IMAD R9, R9, R10, R11 ;  /* 0x0000000a09090224 */ /* 0x000fc800078e020b */
[----:B0-----:R-:W-:-:S05]  /*1c50*/  @P0 IMAD.WIDE R14, R9, 0x4, R14 ;  /* 0x00000004090e0825 */ /* 0x001fca00078e020e */
[----:B------:R1:W-:Y:S04]  /*1c60*/  @P0 STG.E desc[UR8][R14.64], R17 ;  /* 0x000000110e000986 */ /* 0x0003e8000c101908 */
[----:B------:R1:W-:Y:S02]  /*1c70*/  @P0 STG.E desc[UR8][R12.64+0x8], R17 ;  /* 0x000008110c000986 */ /* 0x0003e4000c101908 */
.L_x_26:
[----:B------:R-:W-:Y:S05]  /*1c80*/  BSYNC.RECONVERGENT B0 ;  /* 0x0000000000007941 */ /* 0x000fea0003800200 */
.L_x_25:
[----:B------:R-:W2:Y:S01]  /*1c90*/  LDCU UR5, c[0x0][0x398] ;  /* 0x00007300ff0577ac */ /* 0x000ea20008000800 */
[----:B------:R-:W-:-:S04]  /*1ca0*/  UIADD3 UR4, UPT, UPT, UR4, 0x1, URZ ;  /* 0x0000000104047890 */ /* 0x000fc8000fffe0ff */
[----:B--2---:R-:W-:-:S09]  /*1cb0*/  UISETP.NE.AND UP0, UPT, UR4, UR5, UPT ;  /* 0x000000050400728c */ /* 0x004fd2000bf05270 */
[----:B------:R-:W-:Y:S05]  /*1cc0*/  BRA.U UP0, `(.L_x_27) ;  /* 0xfffffff500f87547 */ /* 0x000fea000b83ffff */
[----:B------:R-:W-:Y:S05]  /*1cd0*/  EXIT ;  /* 0x000000000000794d */ /* 0x000fea0003800000 */
.L_x_28:
[----:B------:R-:W-:-:S00]  /*1ce0*/  BRA `(.L_x_28) ;  /* 0xfffffffc00fc7947 */ /* 0x000fc0000383ffff */
[----:B------:R-:W-:-:S00]  /*1cf0*/  NOP ;  /* 0x0000000000007918 */ /* 0x000fc00000000000 */
        /* <DEDUP_REMOVED lines=8> */
.L_x_92:


//--------------------- .text._Z12kernel2_t_v2iiPfS_ --------------------------
	.section	.text._Z12kernel2_t_v2iiPfS_,"ax",@progbits
	.align	128
        .global         _Z12kernel2_t_v2iiPfS_
        .type           _Z12kernel2_t_v2iiPfS_,@function
        .size           _Z12kernel2_t_v2iiPfS_,(.L_x_93 - _Z12kernel2_t_v2iiPfS_)
        .other          _Z12kernel2_t_v2iiPfS_,@"STO_CUDA_ENTRY STV_DEFAULT"
_Z12kernel2_t_v2iiPfS_:
.text._Z12kernel2_t_v2iiPfS_:
        /* <DEDUP_REMOVED lines=10> */
[----:B------:R-:W1:Y:S07]  /*00a0*/  LDCU.64 UR6, c[0x0][0x358] ;  /* 0x00006b00ff0677ac */ /* 0x000e6e0008000a00 */
[----:B------:R-:W2:Y:S08]  /*00b0*/  LDC.64 R2, c[0x0][0x390] ;  /* 0x0000e400ff027b82 */ /* 0x000eb00000000a00 */
[----:B------:R-:W3:Y:S01]  /*00c0*/  LDC.64 R6, c[0x0][0x388] ;  /* 0x0000e200ff067b82 */ /* 0x000ee20000000a00 */
[----:B0-----:R-:W-:-:S02]  /*00d0*/  IMAD R5, R9, UR8, R13 ;  /* 0x0000000809057c24 */ /* 0x001fc4000f8e020d */
[----:B------:R-:W-:Y:S02]  /*00e0*/  IMAD R9, R9, UR8, R0 ;  /* 0x0000000809097c24 */ /* 0x000fe4000f8e0200 */
[----:B--2---:R-:W-:-:S04]  /*00f0*/  IMAD.WIDE.U32 R4, R5, 0x4, R2 ;  /* 0x0000000405047825 */ /* 0x004fc800078e0002 */
[----:B------:R-:W-:Y:S02]  /*0100*/  IMAD R11, R13, UR8, R0 ;  /* 0x000000080d0b7c24 */ /* 0x000fe4000f8e0200 */
[--C-:B---3--:R-:W-:Y:S01]  /*0110*/  IMAD.WIDE R8, R9, 0x4, R6.reuse ;  /* 0x0000000409087825 */ /* 0x108fe200078e0206 */
[----:B-1----:R-:W2:Y:S03]  /*0120*/  LDG.E R4, desc[UR6][R4.64] ;  /* 0x0000000604047981 */ /* 0x002ea6000c1e1900 */
[----:B------:R-:W-:Y:S02]  /*0130*/  IMAD.WIDE.U32 R6, R11, 0x4, R6 ;  /* 0x000000040b067825 */ /* 0x000fe400078e0006 */
[----:B------:R-:W2:Y:S04]  /*0140*/  LDG.E R9, desc[UR6][R8.64] ;  /* 0x0000000608097981 */ /* 0x000ea8000c1e1900 */
[----:B------:R-:W3:Y:S01]  /*0150*/  LDG.E R10, desc[UR6][R6.64] ;  /* 0x00000006060a7981 */ /* 0x000ee2000c1e1900 */
[----:B------:R-:W0:Y:S01]  /*0160*/  S2UR UR5, SR_CgaCtaId ;  /* 0x00000000000579c3 */ /* 0x000e220000008800 */
[----:B------:R-:W-:-:S02]  /*0170*/  UMOV UR4, 0x400 ;  /* 0x0000040000047882 */ /* 0x000fc40000000000 */
[----:B0-----:R-:W-:Y:S01]  /*0180*/  ULEA UR4, UR5, UR4, 0x18 ;  /* 0x0000000405047291 */ /* 0x001fe2000f8ec0ff */
[----:B--2---:R-:W-:-:S05]  /*0190*/  FADD R11, R4, R9 ;  /* 0x00000009040b7221 */ /* 0x004fca0000000000 */
[----:B---3--:R-:W-:-:S03]  /*01a0*/  FSETP.GT.AND P0, PT, R10, R11, PT ;  /* 0x0000000b0a00720b */ /* 0x008fc60003f04000 */
[----:B------:R0:W-:Y:S10]  /*01b0*/  STS [UR4], R4 ;  /* 0x00000004ff007988 */ /* 0x0001f40008000804 */
[----:B0-----:R-:W-:Y:S05]  /*01c0*/  @!P0 EXIT ;  /* 0x000000000000894d */ /* 0x001fea0003800000 */
[----:B------:R-:W-:-:S04]  /*01d0*/  IMAD R5, R0, UR8, R13 ;  /* 0x0000000800057c24 */ /* 0x000fc8000f8e020d */
[----:B------:R-:W-:-:S05]  /*01e0*/  IMAD.WIDE.U32 R2, R5, 0x4, R2 ;  /* 0x0000000405027825 */ /* 0x000fca00078e0002 */
[----:B------:R-:W-:Y:S04]  /*01f0*/  STG.E desc[UR6][R2.64], R11 ;  /* 0x0000000b02007986 */ /* 0x000fe8000c101906 */
[----:B------:R-:W-:Y:S01]  /*0200*/  STG.E desc[UR6][R6.64], R11 ;  /* 0x0000000b06007986 */ /* 0x000fe2000c101906 */
[----:B------:R-:W-:Y:S05]  /*0210*/  EXIT ;  /* 0x000000000000794d */ /* 0x000fea0003800000 */
.L_x_29:
        /* <DEDUP_REMOVED lines=14> */
.L_x_93:


//--------------------- .text._Z12kernel1_t_v2iiPfS_ --------------------------
	.section	.text._Z12kernel1_t_v2iiPfS_,"ax",@progbits
	.align	128
        .global         _Z12kernel1_t_v2iiPfS_
        .type           _Z12kernel1_t_v2iiPfS_,@function
        .size           _Z12kernel1_t_v2iiPfS_,(.L_x_94 - _Z12kernel1_t_v2iiPfS_)
        .other          _Z12kernel1_t_v2iiPfS_,@"STO_CUDA_ENTRY STV_DEFAULT"
_Z12kernel1_t_v2iiPfS_:
.text._Z12kernel1_t_v2iiPfS_:
        /* <DEDUP_REMOVED lines=22> */
[----:B--2---:R-:W-:-:S05]  /*0160*/  FADD R11, R6, R9 ;  /* 0x00000009060b7221 */ /* 0x004fca0000000000 */
[----:B---3--:R-:W-:-:S13]  /*0170*/  FSETP.GT.AND P0, PT, R10, R11, PT ;  /* 0x0000000b0a00720b */ /* 0x008fda0003f04000 */
[----:B------:R-:W-:Y:S05]  /*0180*/  @!P0 EXIT ;  /* 0x000000000000894d */ /* 0x000fea0003800000 */
[----:B------:R-:W-:-:S04]  /*0190*/  IMAD R7, R0, UR6, R13 ;  /* 0x0000000600077c24 */ /* 0x000fc8000f8e020d */
[----:B------:R-:W-:-:S05]  /*01a0*/  IMAD.WIDE.U32 R2, R7, 0x4, R2 ;  /* 0x0000000407027825 */ /* 0x000fca00078e0002 */
[----:B------:R-:W-:Y:S04]  /*01b0*/  STG.E desc[UR4][R2.64], R11 ;  /* 0x0000000b02007986 */ /* 0x000fe8000c101904 */
[----:B------:R-:W-:Y:S01]  /*01c0*/  STG.E desc[UR4][R4.64], R11 ;  /* 0x0000000b04007986 */ /* 0x000fe2000c101904 */
[----:B------:R-:W-:Y:S05]  /*01d0*/  EXIT ;  /* 0x000000000000794d */ /* 0x000fea0003800000 */
.L_x_30:
        /* <DEDUP_REMOVED lines=10> */
.L_x_94:


//--------------------- .text._Z9kernel3_tiiPfS_i --------------------------
	.section	.text._Z9kernel3_tiiPfS_i,"ax",@progbits
	.align	128
        .global         _Z9kernel3_tiiPfS_i
        .type           _Z9kernel3_tiiPfS_i,@function
        .size           _Z9kernel3_tiiPfS_i,(.L_x_95 - _Z9kernel3_tiiPfS_i)
        .other          _Z9kernel3_tiiPfS_i,@"STO_CUDA_ENTRY STV_DEFAULT"
_Z9kernel3_tiiPfS_i:
.text._Z9kernel3_tiiPfS_i:
[----:B------:R-:W-:Y:S01]  /*0000*/  LDC R1, c[0x0][0x37c] ;  /* 0x0000df00ff017b82 */ /* 0x000fe20000000800 */
[----:B------:R-:W0:Y:S07]  /*0010*/  S2R R0, SR_TID.X ;  /* 0x0000000000007919 */ /* 0x000e2e0000002100 */
[----:B------:R-:W1:Y:S01]  /*0020*/  LDC R17, c[0x0][0x398] ;  /* 0x0000e600ff117b82 */ /* 0x000e620000000800 */
[----:B------:R-:W2:Y:S01]  /*0030*/  LDCU.64 UR6, c[0x0][0x358] ;  /* 0x00006b00ff0677ac */ /* 0x000ea20008000a00 */
[----:B------:R-:W3:Y:S06]  /*0040*/  S2R R2, SR_TID.Y ;  /* 0x0000000000027919 */ /* 0x000eec0000002200 */
[----:B------:R-:W0:Y:S08]  /*0050*/  S2UR UR4, SR_CTAID.X ;  /* 0x00000000000479c3 */ /* 0x000e300000002500 */
[----:B------:R-:W0:Y:S08]  /*0060*/  LDC R7, c[0x0][0x360] ;  /* 0x0000d800ff077b82 */ /* 0x000e300000000800 */
[----:B------:R-:W3:Y:S01]  /*0070*/  S2UR UR5, SR_CTAID.Y ;  /* 0x00000000000579c3 */ /* 0x000ee20000002600 */
[----:B-1----:R-:W-:Y:S01]  /*0080*/  ISETP.GE.AND P1, PT, R17, 0x1, PT ;  /* 0x000000011100780c */ /* 0x002fe20003f26270 */
[----:B0-----:R-:W-:-:S04]  /*0090*/  IMAD R16, R7, UR4, R0 ;  /* 0x0000000407107c24 */ /* 0x001fc8000f8e0200 */
[----:B------:R-:W-:Y:S02]  /*00a0*/  IMAD R3, R16, R17, RZ ;  /* 0x0000001110037224 */ /* 0x000fe400078e02ff */
[----:B---3--:R-:W-:-:S03]  /*00b0*/  IMAD R18, R7, UR5, R2 ;  /* 0x0000000507127c24 */ /* 0x008fc6000f8e0202 */
[----:B------:R-:W-:-:S03]  /*00c0*/  IADD3 R4, PT, PT, R3, R17, RZ ;  /* 0x0000001103047210 */ /* 0x000fc60007ffe0ff */
[----:B--2---:R-:W-:Y:S05]  /*00d0*/  @!P1 BRA `(.L_x_31) ;  /* 0x0000000800cc9947 */ /* 0x004fea0003800000 */
[C---:B------:R-:W-:Y:S01]  /*00e0*/  VIADDMNMX R6, R3.reuse, 0x1, R4, !PT ;  /* 0x0000000103067846 */ /* 0x040fe20007800104 */
[----:B------:R-:W-:Y:S01]  /*00f0*/  BSSY.RECONVERGENT B1, `(.L_x_32) ;  /* 0x000009b000017945 */ /* 0x000fe20003800200 */
[----:B------:R-:W-:Y:S02]  /*0100*/  MOV R14, R3 ;  /* 0x00000003000e7202 */ /* 0x000fe40000000f00 */
[C---:B------:R-:W-:Y:S01]  /*0110*/  IADD3 R8, PT, PT, -R3.reuse, R6, RZ ;  /* 0x0000000603087210 */ /* 0x040fe20007ffe1ff */
[----:B------:R-:W-:Y:S02]  /*0120*/  IMAD.IADD R5, R3, 0x1, -R6 ;  /* 0x0000000103057824 */ /* 0x000fe400078e0a06 */
[----:B------:R-:W-:-:S03]  /*0130*/  IMAD.MOV.U32 R6, RZ, RZ, RZ ;  /* 0x000000ffff067224 */ /* 0x000fc600078e00ff */
[----:B------:R-:W-:Y:S02]  /*0140*/  ISETP.GT.U32.AND P0, PT, R5, -0x4, PT ;  /* 0xfffffffc0500780c */ /* 0x000fe40003f04070 */
[----:B------:R-:W-:-:S11]  /*0150*/  LOP3.LUT R5, R8, 0x3, RZ, 0xc0, !PT ;  /* 0x0000000308057812 */ /* 0x000fd600078ec0ff */
[----:B------:R-:W-:Y:S05]  /*0160*/  @P0 BRA `(.L_x_33) ;  /* 0x00000008004c0947 */ /* 0x000fea0003800000 */
[----:B------:R-:W-:Y:S01]  /*0170*/  LOP3.LUT R6, R8, 0xfffffffc, RZ, 0xc0, !PT ;  /* 0xfffffffc08067812 */ /* 0x000fe200078ec0ff */
[----:B------:R-:W-:Y:S01]  /*0180*/  BSSY.RELIABLE B0, `(.L_x_34) ;  /* 0x0000079000007945 */ /* 0x000fe20003800100 */
[----:B------:R-:W-:Y:S02]  /*0190*/  IMAD.MOV.U32 R22, RZ, RZ, RZ ;  /* 0x000000ffff167224 */ /* 0x000fe400078e00ff */
[----:B------:R-:W-:-:S13]  /*01a0*/  ISETP.GT.AND P0, PT, R6, RZ, PT ;  /* 0x000000ff0600720c */ /* 0x000fda0003f04270 */
[----:B------:R-:W-:Y:S05]  /*01b0*/  @!P0 BRA `(.L_x_35) ;  /* 0x0000000400d48947 */ /* 0x000fea0003800000 */
[----:B------:R-:W-:Y:S01]  /*01c0*/  IADD3 R8, PT, PT, R6, -R22, RZ ;  /* 0x8000001606087210 */ /* 0x000fe20007ffe0ff */
[----:B------:R-:W-:Y:S01]  /*01d0*/  BSSY.RECONVERGENT B2, `(.L_x_36) ;  /* 0x0000048000027945 */ /* 0x000fe20003800200 */
[----:B------:R-:W-:Y:S02]  /*01e0*/  PLOP3.LUT P0, PT, PT, PT, PT, 0x80, 0x8 ;  /* 0x000000000008781c */ /* 0x000fe40003f0f070 */
[----:B------:R-:W-:-:S13]  /*01f0*/  ISETP.GT.AND P2, PT, R8, 0xc, PT ;  /* 0x0000000c0800780c */ /* 0x000fda0003f44270 */
[----:B------:R-:W-:Y:S05]  /*0200*/  @!P2 BRA `(.L_x_37) ;  /* 0x000000040010a947 */ /* 0x000fea0003800000 */
[----:B------:R-:W0:Y:S01]  /*0210*/  S2R R8, SR_CgaCtaId ;  /* 0x0000000000087919 */ /* 0x000e220000008800 */
[----:B------:R-:W-:Y:S01]  /*0220*/  MOV R19, 0x400 ;  /* 0x0000040000137802 */ /* 0x000fe20000000f00 */
[----:B------:R-:W-:Y:S01]  /*0230*/  BSSY.RECONVERGENT B3, `(.L_x_38) ;  /* 0x0000040000037945 */ /* 0x000fe20003800200 */
[----:B------:R-:W-:Y:S01]  /*0240*/  PLOP3.LUT P0, PT, PT, PT, PT, 0x8, 0x80 ;  /* 0x000000000080781c */ /* 0x000fe20003f0e170 */
[----:B------:R-:W-:Y:S01]  /*0250*/  VIADD R20, R6, 0xfffffff4 ;  /* 0xfffffff406147836 */ /* 0x000fe20000000000 */
[----:B0-----:R-:W-:-:S11]  /*0260*/  LEA R19, R8, R19, 0x18 ;  /* 0x0000001308137211 */ /* 0x001fd600078ec0ff */
.L_x_39:
[----:B0-----:R-:W0:Y:S01]  /*0270*/  LDC.64 R12, c[0x0][0x380] ;  /* 0x0000e000ff0c7b82 */ /* 0x001e220000000a00 */
[----:B------:R-:W-:Y:S01]  /*0280*/  IADD3 R10, PT, PT, R3, R22, RZ ;  /* 0x00000016030a7210 */ /* 0x000fe20007ffe0ff */
[C---:B------:R-:W-:Y:S01]  /*0290*/  VIADD R24, R22.reuse, 0x4 ;  /* 0x0000000416187836 */ /* 0x040fe20000000000 */
[C---:B------:R-:W-:Y:S01]  /*02a0*/  IADD3 R28, PT, PT, R22.reuse, 0xc, RZ ;  /* 0x0000000c161c7810 */ /* 0x040fe20007ffe0ff */
[----:B------:R-:W-:-:S04]  /*02b0*/  VIADD R26, R22, 0x8 ;  /* 0x00000008161a7836 */ /* 0x000fc80000000000 */
[----:B------:R-:W1:Y:S01]  /*02c0*/  LDC.64 R8, c[0x0][0x390] ;  /* 0x0000e400ff087b82 */ /* 0x000e620000000a00 */
[C---:B------:R-:W-:Y:S01]  /*02d0*/  IMAD.IADD R25, R3.reuse, 0x1, R26 ;  /* 0x0000000103197824 */ /* 0x040fe200078e021a */
[----:B------:R-:W-:Y:S01]  /*02e0*/  IADD3 R30, PT, PT, R3, R28, RZ ;  /* 0x0000001c031e7210 */ /* 0x000fe20007ffe0ff */
[----:B0-----:R-:W-:Y:S01]  /*02f0*/  IMAD R15, R13, R12, R10 ;  /* 0x0000000c0d0f7224 */ /* 0x001fe200078e020a */
[----:B------:R-:W-:Y:S01]  /*0300*/  IADD3 R10, PT, PT, R3, R24, RZ ;  /* 0x00000018030a7210 */ /* 0x000fe20007ffe0ff */
[CC--:B------:R-:W-:Y:S02]  /*0310*/  IMAD R31, R13.reuse, R12.reuse, R25 ;  /* 0x0000000c0d1f7224 */ /* 0x0c0fe400078e0219 */
[CC--:B------:R-:W-:Y:S02]  /*0320*/  IMAD R33, R13.reuse, R12.reuse, R30 ;  /* 0x0000000c0d217224 */ /* 0x0c0fe400078e021e */
[----:B------:R-:W-:Y:S02]  /*0330*/  IMAD R11, R13, R12, R10 ;  /* 0x0000000c0d0b7224 */ /* 0x000fe400078e020a */
[----:B-1----:R-:W-:-:S04]  /*0340*/  IMAD.WIDE R14, R15, 0x4, R8 ;  /* 0x000000040f0e7825 */ /* 0x002fc800078e0208 */
[--C-:B------:R-:W-:Y:S01]  /*0350*/  IMAD.WIDE R10, R11, 0x4, R8.reuse ;  /* 0x000000040b0a7825 */ /* 0x100fe200078e0208 */
[----:B------:R-:W2:Y:S03]  /*0360*/  LDG.E R23, desc[UR6][R14.64] ;  /* 0x000000060e177981 */ /* 0x000ea6000c1e1900 */
[--C-:B------:R-:W-:Y:S01]  /*0370*/  IMAD.WIDE R12, R31, 0x4, R8.reuse ;  /* 0x000000041f0c7825 */ /* 0x100fe200078e0208 */
[----:B------:R-:W3:Y:S03]  /*0380*/  LDG.E R21, desc[UR6][R14.64+0x4] ;  /* 0x000004060e157981 */ /* 0x000ee6000c1e1900 */
[----:B------:R-:W-:Y:S01]  /*0390*/  IMAD.WIDE R8, R33, 0x4, R8 ;  /* 0x0000000421087825 */ /* 0x000fe200078e0208 */
[----:B------:R-:W4:Y:S04]  /*03a0*/  LDG.E R25, desc[UR6][R14.64+0x8] ;  /* 0x000008060e197981 */ /* 0x000f28000c1e1900 */
[----:B------:R-:W5:Y:S04]  /*03b0*/  LDG.E R29, desc[UR6][R14.64+0xc] ;  /* 0x00000c060e1d7981 */ /* 0x000f68000c1e1900 */
[----:B------:R-:W5:Y:S04]  /*03c0*/  LDG.E R27, desc[UR6][R10.64] ;  /* 0x000000060a1b7981 */ /* 0x000f68000c1e1900 */
[----:B------:R-:W5:Y:S04]  /*03d0*/  LDG.E R30, desc[UR6][R10.64+0x4] ;  /* 0x000004060a1e7981 */ /* 0x000f68000c1e1900 */
[----:B------:R-:W5:Y:S04]  /*03e0*/  LDG.E R31, desc[UR6][R10.64+0x8] ;  /* 0x000008060a1f7981 */ /* 0x000f68000c1e1900 */
[----:B------:R0:W5:Y:S04]  /*03f0*/  LDG.E R32, desc[UR6][R10.64+0xc] ;  /* 0x00000c060a207981 */ /* 0x000168000c1e1900 */
[----:B------:R-:W5:Y:S04]  /*0400*/  LDG.E R33, desc[UR6][R12.64] ;  /* 0x000000060c217981 */ /* 0x000f68000c1e1900 */
[----:B------:R-:W5:Y:S04]  /*0410*/  LDG.E R35, desc[UR6][R12.64+0x4] ;  /* 0x000004060c237981 */ /* 0x000f68000c1e1900 */
[----:B------:R-:W5:Y:S04]  /*0420*/  LDG.E R34, desc[UR6][R12.64+0x8] ;  /* 0x000008060c227981 */ /* 0x000f68000c1e1900 */
[----:B------:R-:W5:Y:S04]  /*0430*/  LDG.E R37, desc[UR6][R12.64+0xc] ;  /* 0x00000c060c257981 */ /* 0x000f68000c1e1900 */
[----:B------:R-:W5:Y:S04]  /*0440*/  LDG.E R36, desc[UR6][R8.64] ;  /* 0x0000000608247981 */ /* 0x000f68000c1e1900 */
[----:B------:R-:W5:Y:S04]  /*0450*/  LDG.E R15, desc[UR6][R8.64+0x4] ;  /* 0x00000406080f7981 */ /* 0x000f68000c1e1900 */
[----:B------:R-:W5:Y:S04]  /*0460*/  LDG.E R14, desc[UR6][R8.64+0x8] ;  /* 0x00000806080e7981 */ /* 0x000f68000c1e1900 */
[----:B------:R1:W5:Y:S01]  /*0470*/  LDG.E R10, desc[UR6][R8.64+0xc] ;  /* 0x00000c06080a7981 */ /* 0x000362000c1e1900 */
[----:B0-----:R-:W-:-:S02]  /*0480*/  IMAD R11, R0, R17, R22 ;  /* 0x00000011000b7224 */ /* 0x001fc400078e0216 */
[CC--:B------:R-:W-:Y:S02]  /*0490*/  IMAD R24, R0.reuse, R17.reuse, R24 ;  /* 0x0000001100187224 */ /* 0x0c0fe400078e0218 */
[CC--:B------:R-:W-:Y:S02]  /*04a0*/  IMAD R26, R0.reuse, R17.reuse, R26 ;  /* 0x00000011001a7224 */ /* 0x0c0fe400078e021a */
[----:B------:R-:W-:Y:S01]  /*04b0*/  IMAD R28, R0, R17, R28 ;  /* 0x00000011001c7224 */ /* 0x000fe200078e021c */
[-C--:B------:R-:W-:Y:S01]  /*04c0*/  LEA R24, R24, R19.reuse, 0x2 ;  /* 0x0000001318187211 */ /* 0x080fe200078e10ff */
[--C-:B------:R-:W-:Y:S02]  /*04d0*/  IMAD R11, R11, 0x4, R19.reuse ;  /* 0x000000040b0b7824 */ /* 0x100fe400078e0213 */
[----:B------:R-:W-:Y:S01]  /*04e0*/  IMAD R26, R26, 0x4, R19 ;  /* 0x000000041a1a7824 */ /* 0x000fe200078e0213 */
[----:B-1----:R-:W-:Y:S01]  /*04f0*/  LEA R9, R28, R19, 0x2 ;  /* 0x000000131c097211 */ /* 0x002fe200078e10ff */
[----:B------:R-:W-:-:S05]  /*0500*/  VIADD R22, R22, 0x10 ;  /* 0x0000001016167836 */ /* 0x000fca0000000000 */
[----:B------:R-:W-:Y:S01]  /*0510*/  ISETP.GE.AND P2, PT, R22, R20, PT ;  /* 0x000000141600720c */ /* 0x000fe20003f46270 */
[----:B--2---:R0:W-:Y:S04]  /*0520*/  STS [R11], R23 ;  /* 0x000000170b007388 */ /* 0x0041e80000000800 */
[----:B---3--:R0:W-:Y:S04]  /*0530*/  STS [R11+0x4], R21 ;  /* 0x000004150b007388 */ /* 0x0081e80000000800 */
[----:B----4-:R0:W-:Y:S04]  /*0540*/  STS [R11+0x8], R25 ;  /* 0x000008190b007388 */ /* 0x0101e80000000800 */
[----:B-----5:R0:W-:Y:S04]  /*0550*/  STS [R11+0xc], R29 ;  /* 0x00000c1d0b007388 */ /* 0x0201e80000000800 */
[----:B------:R0:W-:Y:S04]  /*0560*/  STS [R24], R27 ;  /* 0x0000001b18007388 */ /* 0x0001e80000000800 */
[----:B------:R0:W-:Y:S04]  /*0570*/  STS [R24+0x4], R30 ;  /* 0x0000041e18007388 */ /* 0x0001e80000000800 */
[----:B------:R0:W-:Y:S04]  /*0580*/  STS [R24+0x8], R31 ;  /* 0x0000081f18007388 */ /* 0x0001e80000000800 */
[----:B------:R0:W-:Y:S04]  /*0590*/  STS [R24+0xc], R32 ;  /* 0x00000c2018007388 */ /* 0x0001e80000000800 */
[----:B------:R0:W-:Y:S04]  /*05a0*/  STS [R26], R33 ;  /* 0x000000211a007388 */ /* 0x0001e80000000800 */
[----:B------:R0:W-:Y:S04]  /*05b0*/  STS [R26+0x4], R35 ;  /* 0x000004231a007388 */ /* 0x0001e80000000800 */
[----:B------:R0:W-:Y:S04]  /*05c0*/  STS [R26+0x8], R34 ;  /* 0x000008221a007388 */ /* 0x0001e80000000800 */
[----:B------:R0:W-:Y:S04]  /*05d0*/  STS [R26+0xc], R37 ;  /* 0x00000c251a007388 */ /* 0x0001e80000000800 */
[----:B------:R0:W-:Y:S04]  /*05e0*/  STS [R9], R36 ;  /* 0x0000002409007388 */ /* 0x0001e80000000800 */
[----:B------:R0:W-:Y:S04]  /*05f0*/  STS [R9+0x4], R15 ;  /* 0x0000040f09007388 */ /* 0x0001e80000000800 */
[----:B------:R0:W-:Y:S04]  /*0600*/  STS [R9+0x8], R14 ;  /* 0x0000080e09007388 */ /* 0x0001e80000000800 */
[----:B------:R0:W-:Y:S01]  /*0610*/  STS [R9+0xc], R10 ;  /* 0x00000c0a09007388 */ /* 0x0001e20000000800 */
[----:B------:R-:W-:Y:S05]  /*0620*/  @!P2 BRA `(.L_x_39) ;  /* 0xfffffffc0010a947 */ /* 0x000fea000383ffff */
[----:B------:R-:W-:Y:S05]  /*0630*/  BSYNC.RECONVERGENT B3 ;  /* 0x0000000000037941 */ /* 0x000fea0003800200 */
.L_x_38:
[----:B0-----:R-:W-:-:S07]  /*0640*/  IADD3 R14, PT, PT, R3, R22, RZ ;  /* 0x00000016030e7210 */ /* 0x001fce0007ffe0ff */
.L_x_37:
[----:B------:R-:W-:Y:S05]  /*0650*/  BSYNC.RECONVERGENT B2 ;  /* 0x0000000000027941 */ /* 0x000fea0003800200 */
.L_x_36:
[----:B------:R-:W-:Y:S01]  /*0660*/  IMAD.IADD R8, R6, 0x1, -R22 ;  /* 0x0000000106087824 */ /* 0x000fe200078e0a16 */
[----:B------:R-:W-:Y:S04]  /*0670*/  BSSY.RECONVERGENT B2, `(.L_x_40) ;  /* 0x0000026000027945 */ /* 0x000fe80003800200 */
[----:B------:R-:W-:-:S13]  /*0680*/  ISETP.GT.AND P2, PT, R8, 0x4, PT ;  /* 0x000000040800780c */ /* 0x000fda0003f44270 */
[----:B------:R-:W-:Y:S05]  /*0690*/  @!P2 BRA `(.L_x_41) ;  /* 0x00000000008ca947 */ /* 0x000fea0003800000 */
[----:B------:R-:W0:Y:S01]  /*06a0*/  LDC.64 R20, c[0x0][0x380] ;  /* 0x0000e000ff147b82 */ /* 0x000e220000000a00 */
[----:B------:R-:W-:Y:S01]  /*06b0*/  IADD3 R14, PT, PT, R22, 0x4, RZ ;  /* 0x00000004160e7810 */ /* 0x000fe20007ffe0ff */
[----:B------:R-:W-:-:S03]  /*06c0*/  IMAD.IADD R8, R3, 0x1, R22 ;  /* 0x0000000103087824 */ /* 0x000fc600078e0216 */
[----:B------:R-:W-:-:S03]  /*06d0*/  IADD3 R12, PT, PT, R3, R14, RZ ;  /* 0x0000000e030c7210 */ /* 0x000fc60007ffe0ff */
[----:B------:R-:W1:Y:S01]  /*06e0*/  LDC.64 R10, c[0x0][0x390] ;  /* 0x0000e400ff0a7b82 */ /* 0x000e620000000a00 */
[CC--:B0-----:R-:W-:Y:S02]  /*06f0*/  IMAD R9, R21.reuse, R20.reuse, R8 ;  /* 0x0000001415097224 */ /* 0x0c1fe400078e0208 */
[----:B------:R-:W-:Y:S02]  /*0700*/  IMAD R13, R21, R20, R12 ;  /* 0x00000014150d7224 */ /* 0x000fe400078e020c */
[----:B-1----:R-:W-:-:S04]  /*0710*/  IMAD.WIDE R8, R9, 0x4, R10 ;  /* 0x0000000409087825 */ /* 0x002fc800078e020a */
[----:B------:R-:W-:Y:S01]  /*0720*/  IMAD.WIDE R10, R13, 0x4, R10 ;  /* 0x000000040d0a7825 */ /* 0x000fe200078e020a */
[----:B------:R-:W2:Y:S04]  /*0730*/  LDG.E R12, desc[UR6][R8.64] ;  /* 0x00000006080c7981 */ /* 0x000ea8000c1e1900 */
[----:B------:R-:W3:Y:S04]  /*0740*/  LDG.E R20, desc[UR6][R8.64+0x4] ;  /* 0x0000040608147981 */ /* 0x000ee8000c1e1900 */
[----:B------:R-:W4:Y:S04]  /*0750*/  LDG.E R24, desc[UR6][R8.64+0x8] ;  /* 0x0000080608187981 */ /* 0x000f28000c1e1900 */
[----:B------:R0:W5:Y:S04]  /*0760*/  LDG.E R26, desc[UR6][R8.64+0xc] ;  /* 0x00000c06081a7981 */ /* 0x000168000c1e1900 */
[----:B------:R-:W5:Y:S04]  /*0770*/  LDG.E R15, desc[UR6][R10.64] ;  /* 0x000000060a0f7981 */ /* 0x000f68000c1e1900 */
[----:B------:R-:W5:Y:S04]  /*0780*/  LDG.E R19, desc[UR6][R10.64+0x4] ;  /* 0x000004060a137981 */ /* 0x000f68000c1e1900 */
[----:B------:R-:W5:Y:S04]  /*0790*/  LDG.E R21, desc[UR6][R10.64+0x8] ;  /* 0x000008060a157981 */ /* 0x000f68000c1e1900 */
[----:B------:R-:W5:Y:S01]  /*07a0*/  LDG.E R23, desc[UR6][R10.64+0xc] ;  /* 0x00000c060a177981 */ /* 0x000f62000c1e1900 */
[----:B------:R-:W1:Y:S01]  /*07b0*/  S2UR UR5, SR_CgaCtaId ;  /* 0x00000000000579c3 */ /* 0x000e620000008800 */
[----:B------:R-:W-:Y:S01]  /*07c0*/  UMOV UR4, 0x400 ;  /* 0x0000040000047882 */ /* 0x000fe20000000000 */
[CC--:B------:R-:W-:Y:S01]  /*07d0*/  IMAD R13, R0.reuse, R17.reuse, R22 ;  /* 0x00000011000d7224 */ /* 0x0c0fe200078e0216 */
[----:B------:R-:W-:Y:S01]  /*07e0*/  PLOP3.LUT P0, PT, PT, PT, PT, 0x8, 0x80 ;  /* 0x000000000080781c */ /* 0x000fe20003f0e170 */
[----:B------:R-:W-:-:S02]  /*07f0*/  IMAD R14, R0, R17, R14 ;  /* 0x00000011000e7224 */ /* 0x000fc400078e020e */
[----:B------:R-:W-:Y:S01]  /*0800*/  VIADD R22, R22, 0x8 ;  /* 0x0000000816167836 */ /* 0x000fe20000000000 */
[----:B-1----:R-:W-:-:S06]  /*0810*/  ULEA UR4, UR5, UR4, 0x18 ;  /* 0x0000000405047291 */ /* 0x002fcc000f8ec0ff */
[----:B------:R-:W-:Y:S02]  /*0820*/  LEA R13, R13, UR4, 0x2 ;  /* 0x000000040d0d7c11 */ /* 0x000fe4000f8e10ff */
[----:B0-----:R-:W-:Y:S02]  /*0830*/  LEA R8, R14, UR4, 0x2 ;  /* 0x000000040e087c11 */ /* 0x001fe4000f8e10ff */
[----:B------:R-:W-:Y:S01]  /*0840*/  IADD3 R14, PT, PT, R3, R22, RZ ;  /* 0x00000016030e7210 */ /* 0x000fe20007ffe0ff */
[----:B--2---:R0:W-:Y:S04]  /*0850*/  STS [R13], R12 ;  /* 0x0000000c0d007388 */ /* 0x0041e80000000800 */
[----:B---3--:R0:W-:Y:S04]  /*0860*/  STS [R13+0x4], R20 ;  /* 0x000004140d007388 */ /* 0x0081e80000000800 */
[----:B----4-:R0:W-:Y:S04]  /*0870*/  STS [R13+0x8], R24 ;  /* 0x000008180d007388 */ /* 0x0101e80000000800 */
[----:B-----5:R0:W-:Y:S04]  /*0880*/  STS [R13+0xc], R26 ;  /* 0x00000c1a0d007388 */ /* 0x0201e80000000800 */
[----:B------:R0:W-:Y:S04]  /*0890*/  STS [R8], R15 ;  /* 0x0000000f08007388 */ /* 0x0001e80000000800 */
[----:B------:R0:W-:Y:S04]  /*08a0*/  STS [R8+0x4], R19 ;  /* 0x0000041308007388 */ /* 0x0001e80000000800 */
[----:B------:R0:W-:Y:S04]  /*08b0*/  STS [R8+0x8], R21 ;  /* 0x0000081508007388 */ /* 0x0001e80000000800 */
[----:B------:R0:W-:Y:S02]  /*08c0*/  STS [R8+0xc], R23 ;  /* 0x00000c1708007388 */ /* 0x0001e40000000800 */
.L_x_41:
[----:B------:R-:W-:Y:S05]  /*08d0*/  BSYNC.RECONVERGENT B2 ;  /* 0x0000000000027941 */ /* 0x000fea0003800200 */
.L_x_40:
[----:B------:R-:W-:-:S13]  /*08e0*/  ISETP.NE.OR P0, PT, R22, R6, P0 ;  /* 0x000000061600720c */ /* 0x000fda0000705670 */
[----:B------:R-:W-:Y:S05]  /*08f0*/  @!P0 BREAK.RELIABLE B0 ;  /* 0x0000000000008942 */ /* 0x000fea0003800100 */
[----:B------:R-:W-:Y:S05]  /*0900*/  @!P0 BRA `(.L_x_33) ;  /* 0x0000000000648947 */ /* 0x000fea0003800000 */
.L_x_35:
[----:B------:R-:W-:Y:S05]  /*0910*/  BSYNC.RELIABLE B0 ;  /* 0x0000000000007941 */ /* 0x000fea0003800100 */
.L_x_34:
[----:B------:R-:W1:Y:S01]  /*0920*/  S2R R9, SR_CgaCtaId ;  /* 0x0000000000097919 */ /* 0x000e620000008800 */
[----:B0-----:R-:W-:Y:S01]  /*0930*/  MOV R8, 0x400 ;  /* 0x0000040000087802 */ /* 0x001fe20000000f00 */
[----:B------:R-:W-:Y:S03]  /*0940*/  BSSY.RECONVERGENT B0, `(.L_x_42) ;  /* 0x0000014000007945 */ /* 0x000fe60003800200 */
[----:B-1----:R-:W-:-:S07]  /*0950*/  LEA R14, R9, R8, 0x18 ;  /* 0x00000008090e7211 */ /* 0x002fce00078ec0ff */
.L_x_43:
[----:B0-----:R-:W0:Y:S01]  /*0960*/  LDC.64 R12, c[0x0][0x380] ;  /* 0x0000e000ff0c7b82 */ /* 0x001e220000000a00 */
[----:B------:R-:W-:-:S07]  /*0970*/  IMAD.IADD R10, R3, 0x1, R22 ;  /* 0x00000001030a7824 */ /* 0x000fce00078e0216 */
[----:B------:R-:W1:Y:S01]  /*0980*/  LDC.64 R8, c[0x0][0x390] ;  /* 0x0000e400ff087b82 */ /* 0x000e620000000a00 */
[----:B0-----:R-:W-:-:S04]  /*0990*/  IMAD R13, R13, R12, R10 ;  /* 0x0000000c0d0d7224 */ /* 0x001fc800078e020a */
[----:B-1----:R-:W-:-:S05]  /*09a0*/  IMAD.WIDE R8, R13, 0x4, R8 ;  /* 0x000000040d087825 */ /* 0x002fca00078e0208 */
[----:B------:R-:W2:Y:S04]  /*09b0*/  LDG.E R10, desc[UR6][R8.64] ;  /* 0x00000006080a7981 */ /* 0x000ea8000c1e1900 */
[----:B------:R-:W3:Y:S04]  /*09c0*/  LDG.E R11, desc[UR6][R8.64+0x4] ;  /* 0x00000406080b7981 */ /* 0x000ee8000c1e1900 */
[----:B------:R-:W4:Y:S04]  /*09d0*/  LDG.E R12, desc[UR6][R8.64+0x8] ;  /* 0x00000806080c7981 */ /* 0x000f28000c1e1900 */
[----:B------:R-:W5:Y:S01]  /*09e0*/  LDG.E R13, desc[UR6][R8.64+0xc] ;  /* 0x00000c06080d7981 */ /* 0x000f62000c1e1900 */
[----:B------:R-:W-:-:S02]  /*09f0*/  IMAD R15, R0, R17, R22 ;  /* 0x00000011000f7224 */ /* 0x000fc400078e0216 */
[----:B------:R-:W-:-:S03]  /*0a00*/  VIADD R22, R22, 0x4 ;  /* 0x0000000416167836 */ /* 0x000fc60000000000 */
        /* <DEDUP_REMOVED lines=8> */
.L_x_42:
[----:B------:R-:W-:-:S07]  /*0a90*/  IADD3 R14, PT, PT, R3, R22, RZ ;  /* 0x00000016030e7210 */ /* 0x000fce0007ffe0ff */
.L_x_33:
[----:B------:R-:W-:Y:S05]  /*0aa0*/  BSYNC.RECONVERGENT B1 ;  /* 0x0000000000017941 */ /* 0x000fea0003800200 */
.L_x_32:
[----:B------:R-:W-:Y:S05]  /*0ab0*/  WARPSYNC.ALL ;  /* 0x0000000000007948 */ /* 0x000fea0003800000 */
[----:B------:R-:W-:Y:S01]  /*0ac0*/  ISETP.NE.AND P0, PT, R5, RZ, PT ;  /* 0x000000ff0500720c */ /* 0x000fe20003f05270 */
[----:B------:R-:W-:-:S12]  /*0ad0*/  BSSY.RECONVERGENT B0, `(.L_x_31) ;  /* 0x0000013000007945 */ /* 0x000fd80003800200 */
[----:B------:R-:W-:Y:S05]  /*0ae0*/  @!P0 BRA `(.L_x_44) ;  /* 0x0000000000448947 */ /* 0x000fea0003800000 */
[----:B0-----:R-:W0:Y:S01]  /*0af0*/  S2R R13, SR_CgaCtaId ;  /* 0x00000000000d7919 */ /* 0x001e220000008800 */
[----:B------:R-:W1:Y:S01]  /*0b00*/  LDC.64 R8, c[0x0][0x390] ;  /* 0x0000e400ff087b82 */ /* 0x000e620000000a00 */
[----:B------:R-:W-:Y:S01]  /*0b10*/  MOV R12, 0x400 ;  /* 0x00000400000c7802 */ /* 0x000fe20000000f00 */
[----:B------:R-:W-:-:S06]  /*0b20*/  IMAD.MOV.U32 R20, RZ, RZ, RZ ;  /* 0x000000ffff147224 */ /* 0x000fcc00078e00ff */
[----:B------:R-:W2:Y:S01]  /*0b30*/  LDC.64 R10, c[0x0][0x380] ;  /* 0x0000e000ff0a7b82 */ /* 0x000ea20000000a00 */
[----:B0-----:R-:W-:-:S07]  /*0b40*/  LEA R22, R13, R12, 0x18 ;  /* 0x0000000c0d167211 */ /* 0x001fce00078ec0ff */
.L_x_45:
[----:B--2---:R-:W-:-:S04]  /*0b50*/  IMAD R13, R11, R10, R14 ;  /* 0x0000000a0b0d7224 */ /* 0x004fc800078e020e */
[----:B-1-3--:R-:W-:-:S06]  /*0b60*/  IMAD.WIDE R12, R13, 0x4, R8 ;  /* 0x000000040d0c7825 */ /* 0x00afcc00078e0208 */
[----:B------:R-:W2:Y:S01]  /*0b70*/  LDG.E R12, desc[UR6][R12.64] ;  /* 0x000000060c0c7981 */ /* 0x000ea2000c1e1900 */
[----:B------:R-:W-:Y:S01]  /*0b80*/  IMAD R15, R0, R17, R6 ;  /* 0x00000011000f7224 */ /* 0x000fe200078e0206 */
[----:B------:R-:W-:Y:S01]  /*0b90*/  IADD3 R6, PT, PT, R6, 0x1, RZ ;  /* 0x0000000106067810 */ /* 0x000fe20007ffe0ff */
[----:B------:R-:W-:Y:S02]  /*0ba0*/  VIADD R20, R20, 0x1 ;  /* 0x0000000114147836 */ /* 0x000fe40000000000 */
[----:B------:R-:W-:Y:S01]  /*0bb0*/  VIADD R14, R14, 0x1 ;  /* 0x000000010e0e7836 */ /* 0x000fe20000000000 */
[----:B------:R-:W-:Y:S02]  /*0bc0*/  LEA R15, R15, R22, 0x2 ;  /* 0x000000160f0f7211 */ /* 0x000fe400078e10ff */
[----:B------:R-:W-:-:S03]  /*0bd0*/  ISETP.NE.AND P0, PT, R20, R5, PT ;  /* 0x000000051400720c */ /* 0x000fc60003f05270 */
[----:B--2---:R3:W-:Y:S10]  /*0be0*/  STS [R15], R12 ;  /* 0x0000000c0f007388 */ /* 0x0047f40000000800 */
[----:B------:R-:W-:Y:S05]  /*0bf0*/  @P0 BRA `(.L_x_45) ;  /* 0xfffffffc00d40947 */ /* 0x000fea000383ffff */
.L_x_44:
[----:B------:R-:W-:Y:S05]  /*0c00*/  BSYNC.RECONVERGENT B0 ;  /* 0x0000000000007941 */ /* 0x000fea0003800200 */
.L_x_31:
[----:B0-----:R-:W0:Y:S01]  /*0c10*/  S2R R11, SR_CgaCtaId ;  /* 0x00000000000b7919 */ /* 0x001e220000008800 */
[----:B------:R-:W-:Y:S01]  /*0c20*/  MOV R20, 0x400 ;  /* 0x0000040000147802 */ /* 0x000fe20000000f00 */
[-C--:B------:R-:W-:Y:S02]  /*0c30*/  IMAD R5, R18, R17.reuse, RZ ;  /* 0x0000001112057224 */ /* 0x080fe400078e02ff */
[----:B------:R-:W-:-:S03]  /*0c40*/  IMAD R9, R7, R17, RZ ;  /* 0x0000001107097224 */ /* 0x000fc600078e02ff */
[----:B------:R-:W-:Y:S02]  /*0c50*/  IADD3 R22, PT, PT, R5, R17, RZ ;  /* 0x0000001105167210 */ /* 0x000fe40007ffe0ff */
[----:B0-----:R-:W-:-:S05]  /*0c60*/  LEA R20, R11, R20, 0x18 ;  /* 0x000000140b147211 */ /* 0x001fca00078ec0ff */
[----:B------:R-:W-:Y:S01]  /*0c70*/  IMAD R6, R9, 0x4, R20 ;  /* 0x0000000409067824 */ /* 0x000fe200078e0214 */
[----:B------:R-:W-:Y:S06]  /*0c80*/  @!P1 BRA `(.L_x_46) ;  /* 0x00000008009c9947 */ /* 0x000fec0003800000 */
[C---:B------:R-:W-:Y:S01]  /*0c90*/  VIADDMNMX R8, R5.reuse, 0x1, R22, !PT ;  /* 0x0000000105087846 */ /* 0x040fe20007800116 */
[----:B------:R-:W-:Y:S01]  /*0ca0*/  BSSY.RECONVERGENT B1, `(.L_x_47) ;  /* 0x0000092000017945 */ /* 0x000fe20003800200 */
[----:B------:R-:W-:Y:S01]  /*0cb0*/  HFMA2 R19, -RZ, RZ, 0, 0 ;  /* 0x00000000ff137431 */ /* 0x000fe200000001ff */
[----:B------:R-:W-:Y:S02]  /*0cc0*/  MOV R14, R5 ;  /* 0x00000005000e7202 */ /* 0x000fe40000000f00 */
[----:B------:R-:W-:Y:S01]  /*0cd0*/  IADD3 R9, PT, PT, R5, -R8, RZ ;  /* 0x8000000805097210 */ /* 0x000fe20007ffe0ff */
[----:B------:R-:W-:-:S03]  /*0ce0*/  IMAD.IADD R8, R8, 0x1, -R5 ;  /* 0x0000000108087824 */ /* 0x000fc600078e0a05 */
        /* <DEDUP_REMOVED lines=13> */
[----:B------:R-:W-:Y:S01]  /*0dc0*/  BSSY.RECONVERGENT B3, `(.L_x_53) ;  /* 0x000003f000037945 */ /* 0x000fe20003800200 */
[----:B------:R-:W-:Y:S02]  /*0dd0*/  PLOP3.LUT P0, PT, PT, PT, PT, 0x8, 0x80 ;  /* 0x000000000080781c */ /* 0x000fe40003f0e170 */
[----:B------:R-:W-:-:S11]  /*0de0*/  IADD3 R23, PT, PT, R19, -0xc, RZ ;  /* 0xfffffff413177810 */ /* 0x000fd60007ffe0ff */
.L_x_54:
[----:B0-----:R-:W0:Y:S01]  /*0df0*/  LDC.64 R8, c[0x0][0x380] ;  /* 0x0000e000ff087b82 */ /* 0x001e220000000a00 */
[----:B---3--:R-:W-:-:S07]  /*0e00*/  IMAD.IADD R12, R5, 0x1, R24 ;  /* 0x00000001050c7824 */ /* 0x008fce00078e0218 */
[----:B------:R-:W1:Y:S01]  /*0e10*/  LDC.64 R10, c[0x0][0x388] ;  /* 0x0000e200ff0a7b82 */ /* 0x000e620000000a00 */
[----:B0-----:R-:W-:-:S04]  /*0e20*/  IMAD R13, R9, R8, R12 ;  /* 0x00000008090d7224 */ /* 0x001fc800078e020c */
[----:B-1----:R-:W-:-:S05]  /*0e30*/  IMAD.WIDE R12, R13, 0x4, R10 ;  /* 0x000000040d0c7825 */ /* 0x002fca00078e020a */
[----:B------:R-:W2:Y:S04]  /*0e40*/  LDG.E R27, desc[UR6][R12.64+0x8] ;  /* 0x000008060c1b7981 */ /* 0x000ea8000c1e1900 */
[----:B------:R-:W3:Y:S04]  /*0e50*/  LDG.E R33, desc[UR6][R12.64] ;  /* 0x000000060c217981 */ /* 0x000ee8000c1e1900 */
[----:B------:R-:W4:Y:S01]  /*0e60*/  LDG.E R37, desc[UR6][R12.64+0x4] ;  /* 0x000004060c257981 */ /* 0x000f22000c1e1900 */
[----:B------:R-:W-:Y:S01]  /*0e70*/  IADD3 R26, PT, PT, R24, 0x4, RZ ;  /* 0x00000004181a7810 */ /* 0x000fe20007ffe0ff */
[----:B------:R-:W-:-:S02]  /*0e80*/  IMAD R35, R2, R17, R24 ;  /* 0x0000001102237224 */ /* 0x000fc400078e0218 */
[----:B------:R-:W-:Y:S01]  /*0e90*/  VIADD R30, R24, 0x8 ;  /* 0x00000008181e7836 */ /* 0x000fe20000000000 */
[----:B------:R-:W-:Y:S01]  /*0ea0*/  IADD3 R14, PT, PT, R5, R26, RZ ;  /* 0x0000001a050e7210 */ /* 0x000fe20007ffe0ff */
[----:B------:R-:W5:Y:S04]  /*0eb0*/  LDG.E R25, desc[UR6][R12.64+0xc] ;  /* 0x00000c060c197981 */ /* 0x000f68000c1e1900 */
[----:B------:R-:W-:-:S04]  /*0ec0*/  IMAD R15, R9, R8, R14 ;  /* 0x00000008090f7224 */ /* 0x000fc800078e020e */
[----:B------:R-:W-:Y:S01]  /*0ed0*/  IMAD.WIDE R14, R15, 0x4, R10 ;  /* 0x000000040f0e7825 */ /* 0x000fe200078e020a */
[----:B------:R-:W-:-:S04]  /*0ee0*/  LEA R34, R35, R6, 0x2 ;  /* 0x0000000623227211 */ /* 0x000fc800078e10ff */
[----:B------:R-:W5:Y:S04]  /*0ef0*/  LDG.E R29, desc[UR6][R14.64] ;  /* 0x000000060e1d7981 */ /* 0x000f68000c1e1900 */
[----:B------:R-:W5:Y:S04]  /*0f00*/  LDG.E R28, desc[UR6][R14.64+0x4] ;  /* 0x000004060e1c7981 */ /* 0x000f68000c1e1900 */
[----:B------:R-:W5:Y:S04]  /*0f10*/  LDG.E R31, desc[UR6][R14.64+0x8] ;  /* 0x000008060e1f7981 */ /* 0x000f68000c1e1900 */
[----:B------:R0:W5:Y:S01]  /*0f20*/  LDG.E R36, desc[UR6][R14.64+0xc] ;  /* 0x00000c060e247981 */ /* 0x000162000c1e1900 */
[----:B------:R-:W-:Y:S01]  /*0f30*/  IADD3 R32, PT, PT, R5, R30, RZ ;  /* 0x0000001e05207210 */ /* 0x000fe20007ffe0ff */
[----:B0-----:R-:W-:-:S04]  /*0f40*/  VIADD R15, R24, 0xc ;  /* 0x0000000c180f7836 */ /* 0x001fc80000000000 */
[----:B------:R-:W-:-:S04]  /*0f50*/  IMAD R35, R9, R8, R32 ;  /* 0x0000000809237224 */ /* 0x000fc800078e0220 */
[----:B------:R-:W-:-:S05]  /*0f60*/  IMAD.WIDE R12, R35, 0x4, R10 ;  /* 0x00000004230c7825 */ /* 0x000fca00078e020a */
[----:B------:R-:W5:Y:S04]  /*0f70*/  LDG.E R32, desc[UR6][R12.64] ;  /* 0x000000060c207981 */ /* 0x000f68000c1e1900 */
[----:B------:R-:W5:Y:S04]  /*0f80*/  LDG.E R35, desc[UR6][R12.64+0x4] ;  /* 0x000004060c237981 */ /* 0x000f68000c1e1900 */
[----:B------:R-:W5:Y:S04]  /*0f90*/  LDG.E R14, desc[UR6][R12.64+0xc] ;  /* 0x00000c060c0e7981 */ /* 0x000f68000c1e1900 */
[----:B--2---:R0:W-:Y:S02]  /*0fa0*/  STS [R34+0x8], R27 ;  /* 0x0000081b22007388 */ /* 0x0041e40000000800 */
[----:B0-----:R-:W-:-:S05]  /*0fb0*/  IADD3 R27, PT, PT, R5, R15, RZ ;  /* 0x0000000f051b7210 */ /* 0x001fca0007ffe0ff */
[----:B------:R-:W-:Y:S01]  /*0fc0*/  IMAD R9, R9, R8, R27 ;  /* 0x0000000809097224 */ /* 0x000fe200078e021b */
[----:B---3--:R0:W-:Y:S03]  /*0fd0*/  STS [R34], R33 ;  /* 0x0000002122007388 */ /* 0x0081e60000000800 */
[----:B------:R-:W-:Y:S01]  /*0fe0*/  IMAD.WIDE R10, R9, 0x4, R10 ;  /* 0x00000004090a7825 */ /* 0x000fe200078e020a */
[----:B----4-:R1:W-:Y:S04]  /*0ff0*/  STS [R34+0x4], R37 ;  /* 0x0000042522007388 */ /* 0x0103e80000000800 */
[----:B------:R-:W2:Y:S04]  /*1000*/  LDG.E R27, desc[UR6][R10.64] ;  /* 0x000000060a1b7981 */ /* 0x000ea8000c1e1900 */
[----:B0-----:R0:W3:Y:S04]  /*1010*/  LDG.E R33, desc[UR6][R12.64+0x8] ;  /* 0x000008060c217981 */ /* 0x0010e8000c1e1900 */
[----:B------:R-:W4:Y:S04]  /*1020*/  LDG.E R9, desc[UR6][R10.64+0x4] ;  /* 0x000004060a097981 */ /* 0x000f28000c1e1900 */
[----:B------:R-:W4:Y:S04]  /*1030*/  LDG.E R8, desc[UR6][R10.64+0x8] ;  /* 0x000008060a087981 */ /* 0x000f28000c1e1900 */
[----:B-1----:R1:W4:Y:S01]  /*1040*/  LDG.E R37, desc[UR6][R10.64+0xc] ;  /* 0x00000c060a257981 */ /* 0x002322000c1e1900 */
[----:B------:R-:W-:-:S02]  /*1050*/  IMAD R26, R2, R17, R26 ;  /* 0x00000011021a7224 */ /* 0x000fc400078e021a */
[CC--:B0-----:R-:W-:Y:S02]  /*1060*/  IMAD R13, R2.reuse, R17.reuse, R30 ;  /* 0x00000011020d7224 */ /* 0x0c1fe400078e021e */
[----:B------:R-:W-:Y:S01]  /*1070*/  IMAD R15, R2, R17, R15 ;  /* 0x00000011020f7224 */ /* 0x000fe200078e020f */
[-C--:B------:R-:W-:Y:S01]  /*1080*/  LEA R26, R26, R6.reuse, 0x2 ;  /* 0x000000061a1a7211 */ /* 0x080fe200078e10ff */
[----:B------:R-:W-:Y:S01]  /*1090*/  IMAD R13, R13, 0x4, R6 ;  /* 0x000000040d0d7824 */ /* 0x000fe200078e0206 */
[----:B-----5:R0:W-:Y:S02]  /*10a0*/  STS [R34+0xc], R25 ;  /* 0x00000c1922007388 */ /* 0x0201e40000000800 */
[----:B-1----:R-:W-:Y:S02]  /*10b0*/  LEA R10, R15, R6, 0x2 ;  /* 0x000000060f0a7211 */ /* 0x002fe400078e10ff */
[----:B------:R0:W-:Y:S01]  /*10c0*/  STS [R26], R29 ;  /* 0x0000001d1a007388 */ /* 0x0001e20000000800 */
[----:B------:R-:W-:-:S03]  /*10d0*/  IADD3 R24, PT, PT, R24, 0x10, RZ ;  /* 0x0000001018187810 */ /* 0x000fc60007ffe0ff */
[----:B------:R0:W-:Y:S04]  /*10e0*/  STS [R26+0x4], R28 ;  /* 0x0000041c1a007388 */ /* 0x0001e80000000800 */
[----:B------:R0:W-:Y:S04]  /*10f0*/  STS [R26+0x8], R31 ;  /* 0x0000081f1a007388 */ /* 0x0001e80000000800 */
[----:B------:R0:W-:Y:S04]  /*1100*/  STS [R26+0xc], R36 ;  /* 0x00000c241a007388 */ /* 0x0001e80000000800 */
[----:B------:R0:W-:Y:S04]  /*1110*/  STS [R13], R32 ;  /* 0x000000200d007388 */ /* 0x0001e80000000800 */
[----:B------:R0:W-:Y:S04]  /*1120*/  STS [R13+0x4], R35 ;  /* 0x000004230d007388 */ /* 0x0001e80000000800 */
[----:B------:R0:W-:Y:S01]  /*1130*/  STS [R13+0xc], R14 ;  /* 0x00000c0e0d007388 */ /* 0x0001e20000000800 */
[----:B------:R-:W-:-:S03]  /*1140*/  ISETP.GE.AND P2, PT, R24, R23, PT ;  /* 0x000000171800720c */ /* 0x000fc60003f46270 */
[----:B---3--:R0:W-:Y:S04]  /*1150*/  STS [R13+0x8], R33 ;  /* 0x000008210d007388 */ /* 0x0081e80000000800 */
[----:B--2---:R0:W-:Y:S04]  /*1160*/  STS [R10], R27 ;  /* 0x0000001b0a007388 */ /* 0x0041e80000000800 */
[----:B----4-:R0:W-:Y:S04]  /*1170*/  STS [R10+0x4], R9 ;  /* 0x000004090a007388 */ /* 0x0101e80000000800 */
[----:B------:R0:W-:Y:S04]  /*1180*/  STS [R10+0x8], R8 ;  /* 0x000008080a007388 */ /* 0x0001e80000000800 */
[----:B------:R0:W-:Y:S01]  /*1190*/  STS [R10+0xc], R37 ;  /* 0x00000c250a007388 */ /* 0x0001e20000000800 */
[----:B------:R-:W-:Y:S05]  /*11a0*/  @!P2 BRA `(.L_x_54) ;  /* 0xfffffffc0010a947 */ /* 0x000fea000383ffff */
[----:B------:R-:W-:Y:S05]  /*11b0*/  BSYNC.RECONVERGENT B3 ;  /* 0x0000000000037941 */ /* 0x000fea0003800200 */
.L_x_53:
[----:B0-----:R-:W-:-:S07]  /*11c0*/  IMAD.IADD R14, R5, 0x1, R24 ;  /* 0x00000001050e7824 */ /* 0x001fce00078e0218 */
.L_x_52:
[----:B------:R-:W-:Y:S05]  /*11d0*/  BSYNC.RECONVERGENT B2 ;  /* 0x0000000000027941 */ /* 0x000fea0003800200 */
.L_x_51:
[----:B------:R-:W-:Y:S01]  /*11e0*/  IADD3 R8, PT, PT, R19, -R24, RZ ;  /* 0x8000001813087210 */ /* 0x000fe20007ffe0ff */
[----:B------:R-:W-:Y:S03]  /*11f0*/  BSSY.RECONVERGENT B2, `(.L_x_55) ;  /* 0x0000023000027945 */ /* 0x000fe60003800200 */
[----:B------:R-:W-:-:S13]  /*1200*/  ISETP.GT.AND P2, PT, R8, 0x4, PT ;  /* 0x000000040800780c */ /* 0x000fda0003f44270 */
[----:B------:R-:W-:Y:S05]  /*1210*/  @!P2 BRA `(.L_x_56) ;  /* 0x000000000080a947 */ /* 0x000fea0003800000 */
[----:B------:R-:W0:Y:S01]  /*1220*/  LDC.64 R10, c[0x0][0x380] ;  /* 0x0000e000ff0a7b82 */ /* 0x000e220000000a00 */
[----:B------:R-:W-:Y:S01]  /*1230*/  IADD3 R14, PT, PT, R24, 0x4, RZ ;  /* 0x00000004180e7810 */ /* 0x000fe20007ffe0ff */
[----:B---3--:R-:W-:-:S03]  /*1240*/  IMAD.IADD R12, R5, 0x1, R24 ;  /* 0x00000001050c7824 */ /* 0x008fc600078e0218 */
        /* <DEDUP_REMOVED lines=14> */
[-C--:B------:R-:W-:Y:S01]  /*1330*/  IMAD R13, R2, R17.reuse, R24 ;  /* 0x00000011020d7224 */ /* 0x080fe200078e0218 */
[----:B------:R-:W-:Y:S01]  /*1340*/  IADD3 R24, PT, PT, R24, 0x8, RZ ;  /* 0x0000000818187810 */ /* 0x000fe20007ffe0ff */
[----:B------:R-:W-:Y:S01]  /*1350*/  IMAD R23, R2, R17, R14 ;  /* 0x0000001102177224 */ /* 0x000fe200078e020e */
[----:B------:R-:W-:-:S02]  /*1360*/  PLOP3.LUT P0, PT, PT, PT, PT, 0x8, 0x80 ;  /* 0x000000000080781c */ /* 0x000fc40003f0e170 */
[----:B------:R-:W-:Y:S01]  /*1370*/  LEA R13, R13, R6, 0x2 ;  /* 0x000000060d0d7211 */ /* 0x000fe200078e10ff */
[----:B------:R-:W-:Y:S01]  /*1380*/  IMAD R32, R23, 0x4, R6 ;  /* 0x0000000417207824 */ /* 0x000fe200078e0206 */
[----:B------:R-:W-:-:S03]  /*1390*/  IADD3 R14, PT, PT, R5, R24, RZ ;  /* 0x00000018050e7210 */ /* 0x000fc60007ffe0ff */
        /* <DEDUP_REMOVED lines=8> */
.L_x_56:
[----:B------:R-:W-:Y:S05]  /*1420*/  BSYNC.RECONVERGENT B2 ;  /* 0x0000000000027941 */ /* 0x000fea0003800200 */
.L_x_55:
[----:B------:R-:W-:-:S13]  /*1430*/  ISETP.NE.OR P0, PT, R24, R19, P0 ;  /* 0x000000131800720c */ /* 0x000fda0000705670 */
[----:B------:R-:W-:Y:S05]  /*1440*/  @!P0 BREAK.RELIABLE B0 ;  /* 0x0000000000008942 */ /* 0x000fea0003800100 */
[----:B------:R-:W-:Y:S05]  /*1450*/  @!P0 BRA `(.L_x_48) ;  /* 0x0000000000588947 */ /* 0x000fea0003800000 */
.L_x_50:
[----:B------:R-:W-:Y:S05]  /*1460*/  BSYNC.RELIABLE B0 ;  /* 0x0000000000007941 */ /* 0x000fea0003800100 */
.L_x_49:
[----:B------:R-:W-:Y:S01]  /*1470*/  BSSY.RECONVERGENT B0, `(.L_x_57) ;  /* 0x0000013000007945 */ /* 0x000fe20003800200 */
.L_x_58:
[----:B01-3--:R-:W0:Y:S01]  /*1480*/  LDC.64 R12, c[0x0][0x380] ;  /* 0x0000e000ff0c7b82 */ /* 0x00be220000000a00 */
        /* <DEDUP_REMOVED lines=18> */
.L_x_57:
[----:B------:R-:W-:-:S07]  /*15b0*/  IMAD.IADD R14, R5, 0x1, R24 ;  /* 0x00000001050e7824 */ /* 0x000fce00078e0218 */
.L_x_48:
[----:B------:R-:W-:Y:S05]  /*15c0*/  BSYNC.RECONVERGENT B1 ;  /* 0x0000000000017941 */ /* 0x000fea0003800200 */
.L_x_47:
[----:B------:R-:W-:Y:S05]  /*15d0*/  WARPSYNC.ALL ;  /* 0x0000000000007948 */ /* 0x000fea0003800000 */
[----:B------:R-:W-:Y:S01]  /*15e0*/  ISETP.NE.AND P0, PT, R21, RZ, PT ;  /* 0x000000ff1500720c */ /* 0x000fe20003f05270 */
[----:B------:R-:W-:-:S12]  /*15f0*/  BSSY.RECONVERGENT B0, `(.L_x_46) ;  /* 0x0000010000007945 */ /* 0x000fd80003800200 */
[----:B------:R-:W-:Y:S05]  /*1600*/  @!P0 BRA `(.L_x_59) ;  /* 0x0000000000388947 */ /* 0x000fea0003800000 */
[----:B-1----:R-:W1:Y:S01]  /*1610*/  LDC.64 R10, c[0x0][0x388] ;  /* 0x0000e200ff0a7b82 */ /* 0x002e620000000a00 */
[----:B------:R-:W-:-:S07]  /*1620*/  HFMA2 R24, -RZ, RZ, 0, 0 ;  /* 0x00000000ff187431 */ /* 0x000fce00000001ff */
[----:B------:R-:W2:Y:S02]  /*1630*/  LDC.64 R8, c[0x0][0x380] ;  /* 0x0000e000ff087b82 */ /* 0x000ea40000000a00 */
.L_x_60:
[----:B0-2---:R-:W-:-:S04]  /*1640*/  IMAD R13, R9, R8, R14 ;  /* 0x00000008090d7224 */ /* 0x005fc800078e020e */
[----:B-1-34-:R-:W-:-:S06]  /*1650*/  IMAD.WIDE R12, R13, 0x4, R10 ;  /* 0x000000040d0c7825 */ /* 0x01afcc00078e020a */
        /* <DEDUP_REMOVED lines=9> */
.L_x_59:
[----:B------:R-:W-:Y:S05]  /*16f0*/  BSYNC.RECONVERGENT B0 ;  /* 0x0000000000007941 */ /* 0x000fea0003800200 */
.L_x_46:
[----:B------:R-:W-:Y:S06]  /*1700*/  BAR.SYNC.DEFER_BLOCKING 0x0 ;  /* 0x0000000000007b1d */ /* 0x000fec0000010000 */
[----:B------:R-:W-:Y:S05]  /*1710*/  @!P1 EXIT ;  /* 0x000000000000994d */ /* 0x000fea0003800000 */
[----:B-1----:R-:W1:Y:S01]  /*1720*/  LDC R11, c[0x0][0x384] ;  /* 0x0000e100ff0b7b82 */ /* 0x002e620000000800 */
[----:B------:R-:W-:Y:S01]  /*1730*/  IMAD.IADD R7, R7, 0x1, R2 ;  /* 0x0000000107077824 */ /* 0x000fe200078e0202 */
[C---:B------:R-:W-:Y:S01]  /*1740*/  VIADDMNMX R22, R5.reuse, 0x1, R22, !PT ;  /* 0x0000000105167846 */ /* 0x040fe20007800116 */
[C---:B------:R-:W-:Y:S01]  /*1750*/  VIADD R10, R5.reuse, 0x3 ;  /* 0x00000003050a7836 */ /* 0x040fe20000000000 */
[----:B------:R-:W-:Y:S02]  /*1760*/  IADD3 R8, PT, PT, R5, 0x2, RZ ;  /* 0x0000000205087810 */ /* 0x000fe40007ffe0ff */
[----:B------:R-:W-:Y:S02]  /*1770*/  SHF.L.U32 R7, R7, 0x2, RZ ;  /* 0x0000000207077819 */ /* 0x000fe400000006ff */
[----:B0-----:R-:W-:-:S03]  /*1780*/  IADD3 R13, PT, PT, -R5, R22, RZ ;  /* 0x00000016050d7210 */ /* 0x001fc60007ffe1ff */
[----:B------:R-:W-:Y:S01]  /*1790*/  IMAD R17, R7, R17, R20 ;  /* 0x0000001107117224 */ /* 0x000fe200078e0214 */
[C---:B---34-:R-:W-:Y:S02]  /*17a0*/  LOP3.LUT R12, R13.reuse, 0x3, RZ, 0xc0, !PT ;  /* 0x000000030d0c7812 */ /* 0x058fe400078ec0ff */
[----:B------:R-:W-:Y:S01]  /*17b0*/  LOP3.LUT R13, R13, 0xfffffffc, RZ, 0xc0, !PT ;  /* 0xfffffffc0d0d7812 */ /* 0x000fe200078ec0ff */
[-C--:B-1----:R-:W-:Y:S02]  /*17c0*/  IMAD R14, R5, R11.reuse, R11 ;  /* 0x0000000b050e7224 */ /* 0x082fe400078e020b */
[-C--:B------:R-:W-:Y:S02]  /*17d0*/  IMAD R7, R18, R11.reuse, R16 ;  /* 0x0000000b12077224 */ /* 0x080fe400078e0210 */
[-CC-:B------:R-:W-:Y:S01]  /*17e0*/  IMAD R8, R8, R11.reuse, R3.reuse ;  /* 0x0000000b08087224 */ /* 0x180fe200078e0203 */
[----:B------:R-:W-:Y:S01]  /*17f0*/  IADD3 R15, PT, PT, R3, R14, RZ ;  /* 0x0000000e030f7210 */ /* 0x000fe20007ffe0ff */
[----:B------:R-:W-:Y:S01]  /*1800*/  IMAD R9, R10, R11, R3 ;  /* 0x0000000b0a097224 */ /* 0x000fe200078e0203 */
[----:B------:R-:W-:Y:S01]  /*1810*/  MOV R10, RZ ;  /* 0x000000ff000a7202 */ /* 0x000fe20000000f00 */
[----:B------:R-:W-:Y:S01]  /*1820*/  IMAD.IADD R11, R5, 0x1, -R22 ;  /* 0x00000001050b7824 */ /* 0x000fe200078e0a16 */
[----:B------:R-:W-:-:S07]  /*1830*/  IADD3 R14, PT, PT, R17, 0x8, RZ ;  /* 0x00000008110e7810 */ /* 0x000fce0007ffe0ff */
.L_x_67:
[----:B0-----:R-:W0:Y:S01]  /*1840*/  S2UR UR5, SR_CgaCtaId ;  /* 0x00000000000579c3 */ /* 0x001e220000008800 */
[----:B------:R-:W-:Y:S01]  /*1850*/  UMOV UR4, 0x400 ;  /* 0x0000040000047882 */ /* 0x000fe20000000000 */
[----:B------:R-:W-:Y:S01]  /*1860*/  ISETP.GT.U32.AND P0, PT, R11, -0x4, PT ;  /* 0xfffffffc0b00780c */ /* 0x000fe20003f04070 */
[----:B------:R-:W-:Y:S01]  /*1870*/  BSSY.RECONVERGENT B0, `(.L_x_61) ;  /* 0x0000043000007945 */ /* 0x000fe20003800200 */
[----:B------:R-:W-:Y:S02]  /*1880*/  HFMA2 R17, -RZ, RZ, 0, 0 ;  /* 0x00000000ff117431 */ /* 0x000fe400000001ff */
[--C-:B------:R-:W-:Y:S01]  /*1890*/  IMAD.IADD R24, R3, 0x1, R10.reuse ;  /* 0x0000000103187824 */ /* 0x100fe200078e020a */
[----:B------:R-:W-:Y:S01]  /*18a0*/  MOV R22, R5 ;  /* 0x0000000500167202 */ /* 0x000fe20000000f00 */
[----:B------:R-:W1:Y:S01]  /*18b0*/  LDC R25, c[0x0][0x398] ;  /* 0x0000e600ff197b82 */ /* 0x000e620000000800 */
[----:B0-----:R-:W-:Y:S01]  /*18c0*/  ULEA UR4, UR5, UR4, 0x18 ;  /* 0x0000000405047291 */ /* 0x001fe2000f8ec0ff */
[----:B-1----:R-:W-:-:S05]  /*18d0*/  IMAD R16, R0, R25, R10 ;  /* 0x0000001900107224 */ /* 0x002fca00078e020a */
[----:B------:R-:W-:-:S06]  /*18e0*/  LEA R16, R16, UR4, 0x2 ;  /* 0x0000000410107c11 */ /* 0x000fcc000f8e10ff */
[----:B------:R-:W0:Y:S01]  /*18f0*/  LDS R16, [R16] ;  /* 0x0000000010107984 */ /* 0x000e220000000800 */
[----:B---3--:R-:W-:Y:S05]  /*1900*/  @P0 BRA `(.L_x_62) ;  /* 0x0000000000e40947 */ /* 0x008fea0003800000 */
[----:B------:R-:W1:Y:S01]  /*1910*/  LDCU UR4, c[0x0][0x384] ;  /* 0x00007080ff0477ac */ /* 0x000e620008000800 */
[----:B------:R-:W-:Y:S01]  /*1920*/  BSSY.RECONVERGENT B1, `(.L_x_63) ;  /* 0x0000036000017945 */ /* 0x000fe20003800200 */
[--C-:B------:R-:W-:Y:S01]  /*1930*/  IMAD R25, R7, R25, R10.reuse ;  /* 0x0000001907197224 */ /* 0x100fe200078e020a */
[-C--:B------:R-:W-:Y:S01]  /*1940*/  IADD3 R23, PT, PT, R15, R10.reuse, RZ ;  /* 0x0000000a0f177210 */ /* 0x080fe20007ffe0ff */
[----:B------:R-:W-:Y:S01]  /*1950*/  IMAD.MOV R26, RZ, RZ, -R13 ;  /* 0x000000ffff1a7224 */ /* 0x000fe200078e0a0d */
[----:B------:R-:W-:Y:S01]  /*1960*/  IADD3 R27, PT, PT, R8, R10, RZ ;  /* 0x0000000a081b7210 */ /* 0x000fe20007ffe0ff */
[----:B------:R-:W-:Y:S01]  /*1970*/  IMAD.IADD R29, R9, 0x1, R10 ;  /* 0x00000001091d7824 */ /* 0x000fe200078e020a */
[----:B------:R-:W-:Y:S02]  /*1980*/  MOV R17, R14 ;  /* 0x0000000e00117202 */ /* 0x000fe40000000f00 */
[----:B------:R-:W-:Y:S01]  /*1990*/  MOV R22, R5 ;  /* 0x0000000500167202 */ /* 0x000fe20000000f00 */
[----:B-1----:R-:W-:-:S07]  /*19a0*/  IMAD R24, R24, UR4, R5 ;  /* 0x0000000418187c24 */ /* 0x002fce000f8e0205 */
.L_x_64:
        /* <DEDUP_REMOVED lines=10> */
[----:B------:R-:W-:Y:S04]  /*1a50*/  @P0 STG.E desc[UR6][R30.64], R35 ;  /* 0x000000231e000986 */ /* 0x000fe8000c101906 */
[----:B------:R-:W4:Y:S01]  /*1a60*/  LDG.E R20, desc[UR6][R18.64+0x4] ;  /* 0x0000040612147981 */ /* 0x000f22000c1e1900 */
[----:B--2---:R-:W-:-:S03]  /*1a70*/  FADD R37, R16, R37 ;  /* 0x0000002510257221 */ /* 0x004fc60000000000 */
[----:B------:R-:W-:Y:S02]  /*1a80*/  @P0 STG.E desc[UR6][R18.64], R35 ;  /* 0x0000002312000986 */ /* 0x000fe4000c101906 */
[----:B----4-:R-:W-:-:S13]  /*1a90*/  FSETP.GT.AND P1, PT, R20, R37, PT ;  /* 0x000000251400720b */ /* 0x010fda0003f24000 */
[----:B------:R-:W0:Y:S02]  /*1aa0*/  @P1 LDC.64 R20, c[0x0][0x390] ;  /* 0x0000e400ff141b82 */ /* 0x000e240000000a00 */
[----:B0-----:R-:W-:-:S05]  /*1ab0*/  @P1 IMAD.WIDE R32, R23, 0x4, R20 ;  /* 0x0000000417201825 */ /* 0x001fca00078e0214 */
[----:B------:R0:W-:Y:S04]  /*1ac0*/  @P1 STG.E desc[UR6][R32.64], R37 ;  /* 0x0000002520001986 */ /* 0x0001e8000c101906 */
[----:B------:R-:W2:Y:S01]  /*1ad0*/  LDG.E R21, desc[UR6][R18.64+0x8] ;  /* 0x0000080612157981 */ /* 0x000ea2000c1e1900 */
[----:B---3--:R-:W-:-:S03]  /*1ae0*/  FADD R28, R16, R28 ;  /* 0x0000001c101c7221 */ /* 0x008fc60000000000 */
[----:B------:R-:W-:Y:S01]  /*1af0*/  @P1 STG.E desc[UR6][R18.64+0x4], R37 ;  /* 0x0000042512001986 */ /* 0x000fe2000c101906 */
[----:B0-----:R-:W0:Y:S01]  /*1b00*/  LDC R32, c[0x0][0x384] ;  /* 0x0000e100ff207b82 */ /* 0x001e220000000800 */
[----:B--2---:R-:W-:-:S13]  /*1b10*/  FSETP.GT.AND P0, PT, R21, R28, PT ;  /* 0x0000001c1500720b */ /* 0x004fda0003f04000 */
[----:B------:R-:W1:Y:S02]  /*1b20*/  @P0 LDC.64 R20, c[0x0][0x390] ;  /* 0x0000e400ff140b82 */ /* 0x000e640000000a00 */
[----:B-1----:R-:W-:Y:S02]  /*1b30*/  @P0 IMAD.WIDE R30, R27, 0x4, R20 ;  /* 0x000000041b1e0825 */ /* 0x002fe400078e0214 */
[----:B------:R1:W2:Y:S04]  /*1b40*/  LDS R21, [R17+0x4] ;  /* 0x0000040011157984 */ /* 0x0002a80000000800 */
[----:B------:R3:W-:Y:S04]  /*1b50*/  @P0 STG.E desc[UR6][R30.64], R28 ;  /* 0x0000001c1e000986 */ /* 0x0007e8000c101906 */
[----:B------:R-:W4:Y:S01]  /*1b60*/  LDG.E R20, desc[UR6][R18.64+0xc] ;  /* 0x00000c0612147981 */ /* 0x000f22000c1e1900 */
[----:B------:R-:W-:Y:S01]  /*1b70*/  VIADD R26, R26, 0x4 ;  /* 0x000000041a1a7836 */ /* 0x000fe20000000000 */
[C---:B0-----:R-:W-:Y:S01]  /*1b80*/  LEA R25, R32.reuse, R25, 0x2 ;  /* 0x0000001920197211 */ /* 0x041fe200078e10ff */
[C---:B------:R-:W-:Y:S01]  /*1b90*/  IMAD R27, R32.reuse, 0x4, R27 ;  /* 0x00000004201b7824 */ /* 0x040fe200078e021b */
[----:B------:R3:W-:Y:S01]  /*1ba0*/  @P0 STG.E desc[UR6][R18.64+0x8], R28 ;  /* 0x0000081c12000986 */ /* 0x0007e2000c101906 */
[----:B------:R-:W-:Y:S01]  /*1bb0*/  LEA R23, R32, R23, 0x2 ;  /* 0x0000001720177211 */ /* 0x000fe200078e10ff */
[----:B-1----:R-:W-:Y:S01]  /*1bc0*/  VIADD R17, R17, 0x10 ;  /* 0x0000001011117836 */ /* 0x002fe20000000000 */
[----:B------:R-:W-:-:S02]  /*1bd0*/  ISETP.NE.AND P0, PT, R26, RZ, PT ;  /* 0x000000ff1a00720c */ /* 0x000fc40003f05270 */
[----:B------:R-:W-:Y:S02]  /*1be0*/  IADD3 R22, PT, PT, R22, 0x4, RZ ;  /* 0x0000000416167810 */ /* 0x000fe40007ffe0ff */
[----:B------:R-:W-:Y:S01]  /*1bf0*/  IADD3 R24, PT, PT, R24, 0x4, RZ ;  /* 0x0000000418187810 */ /* 0x000fe20007ffe0ff */
[----:B--2---:R-:W-:-:S05]  /*1c00*/  FADD R33, R16, R21 ;  /* 0x0000001510217221 */ /* 0x004fca0000000000 */
[----:B----4-:R-:W-:-:S13]  /*1c10*/  FSETP.GT.AND P1, PT, R20, R33, PT ;  /* 0x000000211400720b */ /* 0x010fda0003f24000 */
[----:B------:R-:W0:Y:S02]  /*1c20*/  @P1 LDC.64 R20, c[0x0][0x390] ;  /* 0x0000e400ff141b82 */ /* 0x000e240000000a00 */
[----:B0-----:R-:W-:Y:S01]  /*1c30*/  @P1 IMAD.WIDE R20, R29, 0x4, R20 ;  /* 0x000000041d141825 */ /* 0x001fe200078e0214 */
[----:B------:R-:W-:-:S04]  /*1c40*/  LEA R29, R32, R29, 0x2 ;  /* 0x0000001d201d7211 */ /* 0x000fc800078e10ff */
[----:B------:R3:W-:Y:S04]  /*1c50*/  @P1 STG.E desc[UR6][R20.64], R33 ;  /* 0x0000002114001986 */ /* 0x0007e8000c101906 */
[----:B------:R3:W-:Y:S01]  /*1c60*/  @P1 STG.E desc[UR6][R18.64+0xc], R33 ;  /* 0x00000c2112001986 */ /* 0x0007e2000c101906 */
[----:B------:R-:W-:Y:S05]  /*1c70*/  @P0 BRA `(.L_x_64) ;  /* 0xfffffffc004c0947 */ /* 0x000fea000383ffff */
[----:B------:R-:W-:Y:S05]  /*1c80*/  BSYNC.RECONVERGENT B1 ;  /* 0x0000000000017941 */ /* 0x000fea0003800200 */
.L_x_63:
[----:B------:R-:W-:-:S07]  /*1c90*/  MOV R17, R13 ;  /* 0x0000000d00117202 */ /* 0x000fce0000000f00 */
.L_x_62:
[----:B------:R-:W-:Y:S05]  /*1ca0*/  BSYNC.RECONVERGENT B0 ;  /* 0x0000000000007941 */ /* 0x000fea0003800200 */
.L_x_61:
[----:B------:R-:W-:Y:S01]  /*1cb0*/  ISETP.NE.AND P0, PT, R12, RZ, PT ;  /* 0x000000ff0c00720c */ /* 0x000fe20003f05270 */
[----:B------:R-:W-:-:S12]  /*1cc0*/  BSSY.RECONVERGENT B0, `(.L_x_65) ;  /* 0x000002b000007945 */ /* 0x000fd80003800200 */
[----:B------:R-:W-:Y:S05]  /*1cd0*/  @!P0 BRA `(.L_x_66) ;  /* 0x0000000000a48947 */ /* 0x000fea0003800000 */
[----:B------:R-:W1:Y:S01]  /*1ce0*/  LDC R23, c[0x0][0x384] ;  /* 0x0000e100ff177b82 */ /* 0x000e620000000800 */
[----:B------:R-:W-:Y:S01]  /*1cf0*/  IMAD.IADD R24, R3, 0x1, R10 ;  /* 0x0000000103187824 */ /* 0x000fe200078e020a */
[----:B------:R-:W2:Y:S06]  /*1d00*/  LDCU UR4, c[0x0][0x398] ;  /* 0x00007300ff0477ac */ /* 0x000eac0008000800 */
[----:B---3--:R-:W3:Y:S01]  /*1d10*/  LDC.64 R20, c[0x0][0x388] ;  /* 0x0000e200ff147b82 */ /* 0x008ee20000000a00 */
[----:B-1----:R-:W-:-:S04]  /*1d20*/  IMAD R19, R24, R23, R22 ;  /* 0x0000001718137224 */ /* 0x002fc800078e0216 */
[----:B---3--:R-:W-:-:S05]  /*1d30*/  IMAD.WIDE R20, R19, 0x4, R20 ;  /* 0x0000000413147825 */ /* 0x008fca00078e0214 */
[----:B------:R-:W3:Y:S01]  /*1d40*/  LDG.E R18, desc[UR6][R20.64] ;  /* 0x0000000614127981 */ /* 0x000ee2000c1e1900 */
[----:B--2---:R-:W-:-:S05]  /*1d50*/  IMAD R25, R2, UR4, R17 ;  /* 0x0000000402197c24 */ /* 0x004fca000f8e0211 */
[----:B------:R-:W-:-:S05]  /*1d60*/  LEA R25, R25, R6, 0x2 ;  /* 0x0000000619197211 */ /* 0x000fca00078e10ff */
[----:B------:R-:W0:Y:S02]  /*1d70*/  LDS R17, [R25] ;  /* 0x0000000019117984 */ /* 0x000e240000000800 */
[----:B0-----:R-:W-:-:S05]  /*1d80*/  FADD R27, R16, R17 ;  /* 0x00000011101b7221 */ /* 0x001fca0000000000 */
[----:B---3--:R-:W-:-:S13]  /*1d90*/  FSETP.GT.AND P0, PT, R18, R27, PT ;  /* 0x0000001b1200720b */ /* 0x008fda0003f04000 */
        /* <DEDUP_REMOVED lines=24> */
[----:B------:R-:W-:-:S04]  /*1f20*/  @P0 VIADD R18, R22, 0x2 ;  /* 0x0000000216120836 */ /* 0x000fc80000000000 */
[----:B------:R-:W-:-:S04]  /*1f30*/  @P0 IMAD R23, R18, R23, R24 ;  /* 0x0000001712170224 */ /* 0x000fc800078e0218 */
[----:B0-----:R-:W-:-:S05]  /*1f40*/  @P0 IMAD.WIDE R16, R23, 0x4, R16 ;  /* 0x0000000417100825 */ /* 0x001fca00078e0210 */
[----:B------:R1:W-:Y:S04]  /*1f50*/  @P0 STG.E desc[UR6][R16.64], R19 ;  /* 0x0000001310000986 */ /* 0x0003e8000c101906 */
[----:B------:R1:W-:Y:S02]  /*1f60*/  @P0 STG.E desc[UR6][R20.64+0x8], R19 ;  /* 0x0000081314000986 */ /* 0x0003e4000c101906 */
.L_x_66:
[----:B------:R-:W-:Y:S05]  /*1f70*/  BSYNC.RECONVERGENT B0 ;  /* 0x0000000000007941 */ /* 0x000fea0003800200 */
.L_x_65:
[----:B------:R-:W-:-:S04]  /*1f80*/  IADD3 R10, PT, PT, R10, 0x1, RZ ;  /* 0x000000010a0a7810 */ /* 0x000fc80007ffe0ff */
[----:B-1----:R-:W-:-:S04]  /*1f90*/  IADD3 R17, PT, PT, R3, R10, RZ ;  /* 0x0000000a03117210 */ /* 0x002fc80007ffe0ff */
[----:B------:R-:W-:-:S13]  /*1fa0*/  ISETP.GE.AND P0, PT, R17, R4, PT ;  /* 0x000000041100720c */ /* 0x000fda0003f06270 */
[----:B------:R-:W-:Y:S05]  /*1fb0*/  @!P0 BRA `(.L_x_67) ;  /* 0xfffffff800208947 */ /* 0x000fea000383ffff */
[----:B------:R-:W-:Y:S05]  /*1fc0*/  EXIT ;  /* 0x000000000000794d */ /* 0x000fea0003800000 */
.L_x_68:
        /* <DEDUP_REMOVED lines=11> */
.L_x_95:


//--------------------- .text._Z7kernel3iiPfi     --------------------------
	.section	.text._Z7kernel3iiPfi,"ax",@progbits
	.align	128
        .global         _Z7kernel3iiPfi
        .type           _Z7kernel3iiPfi,@function
        .size           _Z7kernel3iiPfi,(.L_x_96 - _Z7kernel3iiPfi)
        .other          _Z7kernel3iiPfi,@"STO_CUDA_ENTRY STV_DEFAULT"
_Z7kernel3iiPfi:
.text._Z7kernel3iiPfi:
[----:B------:R-:W-:Y:S01]  /*0000*/  LDC R1, c[0x0][0x37c] ;  /* 0x0000df00ff017b82 */ /* 0x000fe20000000800 */
[----:B------:R-:W0:Y:S07]  /*0010*/  S2R R0, SR_TID.X ;  /* 0x0000000000007919 */ /* 0x000e2e0000002100 */
[----:B------:R-:W1:Y:S01]  /*0020*/  LDC R3, c[0x0][0x390] ;  /* 0x0000e400ff037b82 */ /* 0x000e620000000800 */
[----:B------:R-:W-:Y:S01]  /*0030*/  MOV R4, 0x400 ;  /* 0x0000040000047802 */ /* 0x000fe20000000f00 */
[----:B------:R-:W2:Y:S01]  /*0040*/  LDCU.64 UR4, c[0x0][0x358] ;  /* 0x00006b00ff0477ac */ /* 0x000ea20008000a00 */
[----:B------:R-:W3:Y:S05]  /*0050*/  S2R R5, SR_CgaCtaId ;  /* 0x0000000000057919 */ /* 0x000eea0000008800 */
[----:B------:R-:W0:Y:S08]  /*0060*/  S2UR UR6, SR_CTAID.X ;  /* 0x00000000000679c3 */ /* 0x000e300000002500 */
[----:B------:R-:W0:Y:S01]  /*0070*/  LDC R6, c[0x0][0x360] ;  /* 0x0000d800ff067b82 */ /* 0x000e220000000800 */
[----:B-1----:R-:W-:-:S02]  /*0080*/  ISETP.GE.AND P1, PT, R3, 0x1, PT ;  /* 0x000000010300780c */ /* 0x002fc40003f26270 */
[----:B---3--:R-:W-:Y:S01]  /*0090*/  LEA R5, R5, R4, 0x18 ;  /* 0x0000000405057211 */ /* 0x008fe200078ec0ff */
[C---:B0-----:R-:W-:Y:S02]  /*00a0*/  IMAD R2, R6.reuse, UR6, R0 ;  /* 0x0000000606027c24 */ /* 0x041fe4000f8e0200 */
[-C--:B------:R-:W-:Y:S02]  /*00b0*/  IMAD R4, R6, R3.reuse, RZ ;  /* 0x0000000306047224 */ /* 0x080fe400078e02ff */
[----:B------:R-:W-:-:S03]  /*00c0*/  IMAD R2, R2, R3, RZ ;  /* 0x0000000302027224 */ /* 0x000fc600078e02ff */
[----:B------:R-:W-:Y:S02]  /*00d0*/  LEA R4, R4, R5, 0x2 ;  /* 0x0000000504047211 */ /* 0x000fe400078e10ff */
[----:B------:R-:W-:Y:S01]  /*00e0*/  IADD3 R5, PT, PT, R2, R3, RZ ;  /* 0x0000000302057210 */ /* 0x000fe20007ffe0ff */
[----:B--2---:R-:W-:Y:S06]  /*00f0*/  @!P1 BRA `(.L_x_69) ;  /* 0x0000000800e89947 */ /* 0x004fec0003800000 */
[----:B------:R-:W-:Y:S01]  /*0100*/  VIADD R6, R2, 0x1 ;  /* 0x0000000102067836 */ /* 0x000fe20000000000 */
[----:B------:R-:W-:Y:S01]  /*0110*/  BSSY.RECONVERGENT B1, `(.L_x_70) ;  /* 0x00000a5000017945 */ /* 0x000fe20003800200 */
[----:B------:R-:W-:-:S03]  /*0120*/  MOV R20, R2 ;  /* 0x0000000200147202 */ /* 0x000fc60000000f00 */
[----:B------:R-:W-:-:S04]  /*0130*/  VIMNMX R7, PT, PT, R5, R6, !PT ;  /* 0x0000000605077248 */ /* 0x000fc80007fe0100 */
[----:B------:R-:W-:-:S04]  /*0140*/  IADD3 R8, PT, PT, R2, -R7, RZ ;  /* 0x8000000702087210 */ /* 0x000fc80007ffe0ff */
[----:B------:R-:W-:Y:S02]  /*0150*/  ISETP.GT.U32.AND P0, PT, R8, -0x4, PT ;  /* 0xfffffffc0800780c */ /* 0x000fe40003f04070 */
[----:B------:R-:W-:Y:S01]  /*0160*/  IADD3 R8, PT, PT, -R2, R7, RZ ;  /* 0x0000000702087210 */ /* 0x000fe20007ffe1ff */
[----:B------:R-:W-:-:S03]  /*0170*/  IMAD.MOV.U32 R7, RZ, RZ, RZ ;  /* 0x000000ffff077224 */ /* 0x000fc600078e00ff */
[----:B------:R-:W-:-:S07]  /*0180*/  LOP3.LUT R9, R8, 0x3, RZ, 0xc0, !PT ;  /* 0x0000000308097812 */ /* 0x000fce00078ec0ff */
[----:B------:R-:W-:Y:S05]  /*0190*/  @P0 BRA `(.L_x_71) ;  /* 0x0000000800700947 */ /* 0x000fea0003800000 */
[----:B------:R-:W0:Y:S01]  /*01a0*/  LDC.64 R10, c[0x0][0x388] ;  /* 0x0000e200ff0a7b82 */ /* 0x000e220000000a00 */
[----:B------:R-:W-:Y:S01]  /*01b0*/  LOP3.LUT R7, R8, 0xfffffffc, RZ, 0xc0, !PT ;  /* 0xfffffffc08077812 */ /* 0x000fe200078ec0ff */
[----:B------:R-:W-:Y:S01]  /*01c0*/  BSSY.RELIABLE B0, `(.L_x_72) ;  /* 0x0000085000007945 */ /* 0x000fe20003800100 */
[----:B------:R-:W-:Y:S02]  /*01d0*/  HFMA2 R25, -RZ, RZ, 0, 0 ;  /* 0x00000000ff197431 */ /* 0x000fe400000001ff */
[----:B------:R-:W-:Y:S01]  /*01e0*/  IMAD.MOV.U32 R20, RZ, RZ, R2 ;  /* 0x000000ffff147224 */ /* 0x000fe200078e0002 */
[----:B------:R-:W-:Y:S02]  /*01f0*/  ISETP.GT.AND P0, PT, R7, RZ, PT ;  /* 0x000000ff0700720c */ /* 0x000fe40003f04270 */
[----:B------:R-:W1:Y:S11]  /*0200*/  LDC.64 R12, c[0x0][0x380] ;  /* 0x0000e000ff0c7b82 */ /* 0x000e760000000a00 */
[----:B------:R-:W-:Y:S05]  /*0210*/  @!P0 BRA `(.L_x_73) ;  /* 0x0000000400fc8947 */ /* 0x000fea0003800000 */
[----:B------:R-:W-:Y:S01]  /*0220*/  IADD3 R8, PT, PT, R7, -R25, RZ ;  /* 0x8000001907087210 */ /* 0x000fe20007ffe0ff */
[----:B------:R-:W-:Y:S01]  /*0230*/  BSSY.RECONVERGENT B2, `(.L_x_74) ;  /* 0x000004f000027945 */ /* 0x000fe20003800200 */
[----:B------:R-:W-:Y:S02]  /*0240*/  PLOP3.LUT P0, PT, PT, PT, PT, 0x80, 0x8 ;  /* 0x000000000008781c */ /* 0x000fe40003f0f070 */
[----:B------:R-:W-:-:S13]  /*0250*/  ISETP.GT.AND P2, PT, R8, 0xc, PT ;  /* 0x0000000c0800780c */ /* 0x000fda0003f44270 */
[----:B------:R-:W-:Y:S05]  /*0260*/  @!P2 BRA `(.L_x_75) ;  /* 0x00000004002ca947 */ /* 0x000fea0003800000 */
[----:B------:R-:W-:Y:S02]  /*0270*/  PLOP3.LUT P0, PT, PT, PT, PT, 0x8, 0x80 ;  /* 0x000000000080781c */ /* 0x000fe40003f0e170 */
[----:B------:R-:W-:-:S11]  /*0280*/  IADD3 R8, PT, PT, R7, -0xc, RZ ;  /* 0xfffffff407087810 */ /* 0x000fd60007ffe0ff */
.L_x_76:
[----:B0-----:R-:W2:Y:S08]  /*0290*/  LDC.64 R16, c[0x0][0x380] ;  /* 0x0000e000ff107b82 */ /* 0x001eb00000000a00 */
[----:B------:R-:W3:Y:S01]  /*02a0*/  LDC.64 R14, c[0x0][0x388] ;  /* 0x0000e200ff0e7b82 */ /* 0x000ee20000000a00 */
[----:B--2---:R-:W-:-:S04]  /*02b0*/  IMAD R19, R20, R17, R16 ;  /* 0x0000001114137224 */ /* 0x004fc800078e0210 */
[----:B---3--:R-:W-:-:S05]  /*02c0*/  IMAD.WIDE R18, R19, 0x4, R14 ;  /* 0x0000000413127825 */ /* 0x008fca00078e020e */
[----:B------:R2:W3:Y:S01]  /*02d0*/  LDG.E R28, desc[UR4][R18.64] ;  /* 0x00000004121c7981 */ /* 0x0004e2000c1e1900 */
[----:B------:R-:W-:-:S05]  /*02e0*/  IMAD.WIDE R22, R17, 0x4, R18 ;  /* 0x0000000411167825 */ /* 0x000fca00078e0212 */
[----:B------:R-:W4:Y:S01]  /*02f0*/  LDG.E R20, desc[UR4][R22.64] ;  /* 0x0000000416147981 */ /* 0x000f22000c1e1900 */
[----:B--2---:R-:W-:-:S05]  /*0300*/  IMAD.WIDE R18, R17, 0x4, R22 ;  /* 0x0000000411127825 */ /* 0x004fca00078e0216 */
[----:B------:R2:W5:Y:S01]  /*0310*/  LDG.E R22, desc[UR4][R18.64] ;  /* 0x0000000412167981 */ /* 0x000562000c1e1900 */
[----:B------:R-:W-:Y:S02]  /*0320*/  IMAD.IADD R24, R6, 0x1, R25 ;  /* 0x0000000106187824 */ /* 0x000fe400078e0219 */
[----:B------:R-:W-:-:S03]  /*0330*/  IMAD.WIDE R26, R17, 0x4, R18 ;  /* 0x00000004111a7825 */ /* 0x000fc600078e0212 */
[----:B------:R-:W-:Y:S01]  /*0340*/  IADD3 R29, PT, PT, R24, 0x3, RZ ;  /* 0x00000003181d7810 */ /* 0x000fe20007ffe0ff */
[----:B------:R-:W-:Y:S02]  /*0350*/  IMAD R21, R0, R3, R25 ;  /* 0x0000000300157224 */ /* 0x000fe400078e0219 */
[----:B------:R0:W5:Y:S02]  /*0360*/  LDG.E R26, desc[UR4][R26.64] ;  /* 0x000000041a1a7981 */ /* 0x000164000c1e1900 */
[----:B------:R-:W-:-:S04]  /*0370*/  IMAD R29, R29, R17, R16 ;  /* 0x000000111d1d7224 */ /* 0x000fc800078e0210 */
[----:B--2---:R-:W-:Y:S01]  /*0380*/  IMAD.WIDE R18, R29, 0x4, R14 ;  /* 0x000000041d127825 */ /* 0x004fe200078e020e */
[----:B0-----:R-:W-:-:S05]  /*0390*/  LEA R27, R21, R4, 0x2 ;  /* 0x00000004151b7211 */ /* 0x001fca00078e10ff */
[----:B---3--:R0:W-:Y:S04]  /*03a0*/  STS [R27], R28 ;  /* 0x0000001c1b007388 */ /* 0x0081e80000000800 */
[----:B0-----:R0:W2:Y:S04]  /*03b0*/  LDG.E R28, desc[UR4][R18.64] ;  /* 0x00000004121c7981 */ /* 0x0010a8000c1e1900 */
[----:B----4-:R3:W-:Y:S01]  /*03c0*/  STS [R27+0x4], R20 ;  /* 0x000004141b007388 */ /* 0x0107e20000000800 */
[----:B0-----:R-:W-:-:S03]  /*03d0*/  IMAD.WIDE R18, R17, 0x4, R18 ;  /* 0x0000000411127825 */ /* 0x001fc600078e0212 */
[----:B-----5:R0:W-:Y:S04]  /*03e0*/  STS [R27+0x8], R22 ;  /* 0x000008161b007388 */ /* 0x0201e80000000800 */
[----:B------:R-:W4:Y:S01]  /*03f0*/  LDG.E R29, desc[UR4][R18.64] ;  /* 0x00000004121d7981 */ /* 0x000f22000c1e1900 */
[----:B---3--:R-:W-:-:S04]  /*0400*/  IMAD.WIDE R20, R17, 0x4, R18 ;  /* 0x0000000411147825 */ /* 0x008fc800078e0212 */
[----:B0-----:R-:W-:Y:S01]  /*0410*/  IMAD.WIDE R22, R17, 0x4, R20 ;  /* 0x0000000411167825 */ /* 0x001fe200078e0214 */
[----:B------:R0:W3:Y:S05]  /*0420*/  LDG.E R18, desc[UR4][R20.64] ;  /* 0x0000000414127981 */ /* 0x0000ea000c1e1900 */
[----:B------:R-:W5:Y:S04]  /*0430*/  LDG.E R23, desc[UR4][R22.64] ;  /* 0x0000000416177981 */ /* 0x000f68000c1e1900 */
[----:B------:R1:W-:Y:S01]  /*0440*/  STS [R27+0xc], R26 ;  /* 0x00000c1a1b007388 */ /* 0x0003e20000000800 */
[----:B0-----:R-:W-:Y:S01]  /*0450*/  VIADD R21, R25, 0x4 ;  /* 0x0000000419157836 */ /* 0x001fe20000000000 */
[----:B------:R-:W-:-:S03]  /*0460*/  IADD3 R20, PT, PT, R24, 0x7, RZ ;  /* 0x0000000718147810 */ /* 0x000fc60007ffe0ff */
[----:B------:R-:W-:Y:S02]  /*0470*/  IMAD R19, R0, R3, R21 ;  /* 0x0000000300137224 */ /* 0x000fe400078e0215 */
[----:B------:R-:W-:Y:S02]  /*0480*/  IMAD R21, R20, R17, R16 ;  /* 0x0000001114157224 */ /* 0x000fe400078e0210 */
[----:B-1----:R-:W-:Y:S01]  /*0490*/  VIADD R26, R24, 0xb ;  /* 0x0000000b181a7836 */ /* 0x002fe20000000000 */
[----:B------:R-:W-:Y:S01]  /*04a0*/  LEA R19, R19, R4, 0x2 ;  /* 0x0000000413137211 */ /* 0x000fe200078e10ff */
[----:B------:R-:W-:-:S04]  /*04b0*/  IMAD.WIDE R20, R21, 0x4, R14 ;  /* 0x0000000415147825 */ /* 0x000fc800078e020e */
[----:B------:R-:W-:-:S04]  /*04c0*/  IMAD R16, R26, R17, R16 ;  /* 0x000000111a107224 */ /* 0x000fc800078e0210 */
[----:B------:R-:W-:Y:S02]  /*04d0*/  IMAD.WIDE R14, R16, 0x4, R14 ;  /* 0x00000004100e7825 */ /* 0x000fe400078e020e */
[----:B------:R0:W5:Y:S02]  /*04e0*/  LDG.E R16, desc[UR4][R20.64] ;  /* 0x0000000414107981 */ /* 0x000164000c1e1900 */
[----:B------:R-:W-:-:S04]  /*04f0*/  IMAD.WIDE R26, R17, 0x4, R20 ;  /* 0x00000004111a7825 */ /* 0x000fc800078e0214 */
[C---:B0-----:R-:W-:Y:S01]  /*0500*/  IMAD.WIDE R20, R17.reuse, 0x4, R14 ;  /* 0x0000000411147825 */ /* 0x041fe200078e020e */
[----:B--2---:R-:W-:Y:S04]  /*0510*/  STS [R19], R28 ;  /* 0x0000001c13007388 */ /* 0x004fe80000000800 */
[----:B----4-:R-:W-:Y:S04]  /*0520*/  STS [R19+0x4], R29 ;  /* 0x0000041d13007388 */ /* 0x010fe80000000800 */
[----:B---3--:R0:W-:Y:S04]  /*0530*/  STS [R19+0x8], R18 ;  /* 0x0000081213007388 */ /* 0x0081e80000000800 */
[----:B-----5:R1:W-:Y:S04]  /*0540*/  STS [R19+0xc], R23 ;  /* 0x00000c1713007388 */ /* 0x0203e80000000800 */
[----:B0-----:R0:W2:Y:S01]  /*0550*/  LDG.E R18, desc[UR4][R14.64] ;  /* 0x000000040e127981 */ /* 0x0010a2000c1e1900 */
[----:B-1----:R-:W-:-:S03]  /*0560*/  IMAD.WIDE R22, R17, 0x4, R26 ;  /* 0x0000000411167825 */ /* 0x002fc600078e021a */
[----:B------:R-:W3:Y:S01]  /*0570*/  LDG.E R26, desc[UR4][R26.64] ;  /* 0x000000041a1a7981 */ /* 0x000ee2000c1e1900 */
[----:B0-----:R-:W-:-:S04]  /*0580*/  IMAD.WIDE R14, R17, 0x4, R20 ;  /* 0x00000004110e7825 */ /* 0x001fc800078e0214 */
[C---:B------:R-:W-:Y:S01]  /*0590*/  IMAD.WIDE R28, R17.reuse, 0x4, R22 ;  /* 0x00000004111c7825 */ /* 0x040fe200078e0216 */
[----:B------:R0:W4:Y:S04]  /*05a0*/  LDG.E R27, desc[UR4][R20.64] ;  /* 0x00000004141b7981 */ /* 0x000128000c1e1900 */
[----:B------:R-:W5:Y:S04]  /*05b0*/  LDG.E R22, desc[UR4][R22.64] ;  /* 0x0000000416167981 */ /* 0x000f68000c1e1900 */
[----:B------:R-:W2:Y:S01]  /*05c0*/  LDG.E R28, desc[UR4][R28.64] ;  /* 0x000000041c1c7981 */ /* 0x000ea2000c1e1900 */
[----:B0-----:R-:W-:-:S03]  /*05d0*/  IMAD.WIDE R20, R17, 0x4, R14 ;  /* 0x0000000411147825 */ /* 0x001fc600078e020e */
[----:B------:R0:W4:Y:S04]  /*05e0*/  LDG.E R17, desc[UR4][R14.64] ;  /* 0x000000040e117981 */ /* 0x000128000c1e1900 */
[----:B------:R1:W4:Y:S01]  /*05f0*/  LDG.E R21, desc[UR4][R20.64] ;  /* 0x0000000414157981 */ /* 0x000322000c1e1900 */
[C---:B------:R-:W-:Y:S01]  /*0600*/  IADD3 R19, PT, PT, R25.reuse, 0x8, RZ ;  /* 0x0000000819137810 */ /* 0x040fe20007ffe0ff */
[----:B0-----:R-:W-:-:S04]  /*0610*/  VIADD R14, R25, 0xc ;  /* 0x0000000c190e7836 */ /* 0x001fc80000000000 */
[CC--:B------:R-:W-:Y:S02]  /*0620*/  IMAD R19, R0.reuse, R3.reuse, R19 ;  /* 0x0000000300137224 */ /* 0x0c0fe400078e0213 */
[----:B------:R-:W-:-:S03]  /*0630*/  IMAD R15, R0, R3, R14 ;  /* 0x00000003000f7224 */ /* 0x000fc600078e020e */
[-C--:B------:R-:W-:Y:S02]  /*0640*/  LEA R19, R19, R4.reuse, 0x2 ;  /* 0x0000000413137211 */ /* 0x080fe400078e10ff */
[----:B------:R-:W-:-:S03]  /*0650*/  LEA R23, R15, R4, 0x2 ;  /* 0x000000040f177211 */ /* 0x000fc600078e10ff */
[----:B------:R0:W-:Y:S01]  /*0660*/  STS [R19], R16 ;  /* 0x0000001013007388 */ /* 0x0001e20000000800 */
[----:B------:R-:W-:-:S04]  /*0670*/  IADD3 R25, PT, PT, R25, 0x10, RZ ;  /* 0x0000001019197810 */ /* 0x000fc80007ffe0ff */
[----:B------:R-:W-:Y:S01]  /*0680*/  ISETP.GE.AND P2, PT, R25, R8, PT ;  /* 0x000000081900720c */ /* 0x000fe20003f46270 */
[----:B-1----:R-:W-:Y:S01]  /*0690*/  VIADD R20, R24, 0xf ;  /* 0x0000000f18147836 */ /* 0x002fe20000000000 */
[----:B---3--:R0:W-:Y:S04]  /*06a0*/  STS [R19+0x4], R26 ;  /* 0x0000041a13007388 */ /* 0x0081e80000000800 */
[----:B-----5:R0:W-:Y:S04]  /*06b0*/  STS [R19+0x8], R22 ;  /* 0x0000081613007388 */ /* 0x0201e80000000800 */
[----:B--2---:R0:W-:Y:S04]  /*06c0*/  STS [R19+0xc], R28 ;  /* 0x00000c1c13007388 */ /* 0x0041e80000000800 */
[----:B------:R0:W-:Y:S04]  /*06d0*/  STS [R23], R18 ;  /* 0x0000001217007388 */ /* 0x0001e80000000800 */
[----:B----4-:R0:W-:Y:S04]  /*06e0*/  STS [R23+0x4], R27 ;  /* 0x0000041b17007388 */ /* 0x0101e80000000800 */
[----:B------:R0:W-:Y:S04]  /*06f0*/  STS [R23+0x8], R17 ;  /* 0x0000081117007388 */ /* 0x0001e80000000800 */
[----:B------:R0:W-:Y:S01]  /*0700*/  STS [R23+0xc], R21 ;  /* 0x00000c1517007388 */ /* 0x0001e20000000800 */
[----:B------:R-:W-:Y:S05]  /*0710*/  @!P2 BRA `(.L_x_76) ;  /* 0xfffffff800dca947 */ /* 0x000fea000383ffff */
.L_x_75:
[----:B------:R-:W-:Y:S05]  /*0720*/  BSYNC.RECONVERGENT B2 ;  /* 0x0000000000027941 */ /* 0x000fea0003800200 */
.L_x_74:
[----:B------:R-:W-:Y:S01]  /*0730*/  IADD3 R8, PT, PT, R7, -R25, RZ ;  /* 0x8000001907087210 */ /* 0x000fe20007ffe0ff */
[----:B------:R-:W-:Y:S03]  /*0740*/  BSSY.RECONVERGENT B2, `(.L_x_77) ;  /* 0x0000029000027945 */ /* 0x000fe60003800200 */
[----:B------:R-:W-:-:S13]  /*0750*/  ISETP.GT.AND P2, PT, R8, 0x4, PT ;  /* 0x000000040800780c */ /* 0x000fda0003f44270 */
[----:B------:R-:W-:Y:S05]  /*0760*/  @!P2 BRA `(.L_x_78) ;  /* 0x000000000098a947 */ /* 0x000fea0003800000 */
[----:B0-----:R-:W0:Y:S01]  /*0770*/  LDC.64 R16, c[0x0][0x380] ;  /* 0x0000e000ff107b82 */ /* 0x001e220000000a00 */
[----:B------:R-:W-:-:S05]  /*0780*/  IADD3 R8, PT, PT, R6, R25, RZ ;  /* 0x0000001906087210 */ /* 0x000fca0007ffe0ff */
[----:B------:R-:W-:Y:S02]  /*0790*/  VIADD R18, R8, 0x3 ;  /* 0x0000000308127836 */ /* 0x000fe40000000000 */
[----:B------:R-:W2:Y:S01]  /*07a0*/  LDC.64 R14, c[0x0][0x388] ;  /* 0x0000e200ff0e7b82 */ /* 0x000ea20000000a00 */
[-CC-:B0-----:R-:W-:Y:S02]  /*07b0*/  IMAD R27, R20, R17.reuse, R16.reuse ;  /* 0x00000011141b7224 */ /* 0x181fe400078e0210 */
[----:B------:R-:W-:Y:S02]  /*07c0*/  IMAD R19, R18, R17, R16 ;  /* 0x0000001112137224 */ /* 0x000fe400078e0210 */
[----:B--2---:R-:W-:-:S04]  /*07d0*/  IMAD.WIDE R26, R27, 0x4, R14 ;  /* 0x000000041b1a7825 */ /* 0x004fc800078e020e */
[----:B------:R-:W-:-:S04]  /*07e0*/  IMAD.WIDE R14, R19, 0x4, R14 ;  /* 0x00000004130e7825 */ /* 0x000fc800078e020e */
[C---:B------:R-:W-:Y:S01]  /*07f0*/  IMAD.WIDE R22, R17.reuse, 0x4, R26 ;  /* 0x0000000411167825 */ /* 0x040fe200078e021a */
[----:B------:R0:W2:Y:S03]  /*0800*/  LDG.E R24, desc[UR4][R14.64] ;  /* 0x000000040e187981 */ /* 0x0000a6000c1e1900 */
[C---:B------:R-:W-:Y:S01]  /*0810*/  IMAD.WIDE R18, R17.reuse, 0x4, R14 ;  /* 0x0000000411127825 */ /* 0x040fe200078e020e */
[----:B------:R3:W4:Y:S03]  /*0820*/  LDG.E R26, desc[UR4][R26.64] ;  /* 0x000000041a1a7981 */ /* 0x000726000c1e1900 */
[C---:B------:R-:W-:Y:S02]  /*0830*/  IMAD.WIDE R20, R17.reuse, 0x4, R22 ;  /* 0x0000000411147825 */ /* 0x040fe400078e0216 */
[----:B------:R5:W2:Y:S02]  /*0840*/  LDG.E R22, desc[UR4][R22.64] ;  /* 0x0000000416167981 */ /* 0x000aa4000c1e1900 */
[----:B------:R-:W-:-:S02]  /*0850*/  IMAD.WIDE R28, R17, 0x4, R18 ;  /* 0x00000004111c7825 */ /* 0x000fc400078e0212 */
[----:B------:R-:W2:Y:S02]  /*0860*/  LDG.E R18, desc[UR4][R18.64] ;  /* 0x0000000412127981 */ /* 0x000ea4000c1e1900 */
[C---:B0-----:R-:W-:Y:S02]  /*0870*/  IMAD.WIDE R14, R17.reuse, 0x4, R20 ;  /* 0x00000004110e7825 */ /* 0x041fe400078e0214 */
[----:B------:R0:W2:Y:S02]  /*0880*/  LDG.E R21, desc[UR4][R20.64] ;  /* 0x0000000414157981 */ /* 0x0000a4000c1e1900 */
[----:B------:R-:W-:Y:S02]  /*0890*/  IMAD.WIDE R16, R17, 0x4, R28 ;  /* 0x0000000411107825 */ /* 0x000fe400078e021c */
[----:B------:R-:W2:Y:S04]  /*08a0*/  LDG.E R14, desc[UR4][R14.64] ;  /* 0x000000040e0e7981 */ /* 0x000ea8000c1e1900 */
[----:B------:R-:W2:Y:S04]  /*08b0*/  LDG.E R28, desc[UR4][R28.64] ;  /* 0x000000041c1c7981 */ /* 0x000ea8000c1e1900 */
[----:B------:R-:W2:Y:S01]  /*08c0*/  LDG.E R16, desc[UR4][R16.64] ;  /* 0x0000000410107981 */ /* 0x000ea2000c1e1900 */
[----:B---3--:R-:W-:Y:S01]  /*08d0*/  IADD3 R27, PT, PT, R25, 0x4, RZ ;  /* 0x00000004191b7810 */ /* 0x008fe20007ffe0ff */
[----:B-----5:R-:W-:-:S04]  /*08e0*/  IMAD R23, R0, R3, R25 ;  /* 0x0000000300177224 */ /* 0x020fc800078e0219 */
[----:B------:R-:W-:Y:S01]  /*08f0*/  IMAD R27, R0, R3, R27 ;  /* 0x00000003001b7224 */ /* 0x000fe200078e021b */
[----:B------:R-:W-:-:S03]  /*0900*/  LEA R23, R23, R4, 0x2 ;  /* 0x0000000417177211 */ /* 0x000fc600078e10ff */
[----:B------:R-:W-:Y:S01]  /*0910*/  IMAD R27, R27, 0x4, R4 ;  /* 0x000000041b1b7824 */ /* 0x000fe200078e0204 */
[----:B------:R-:W-:Y:S02]  /*0920*/  PLOP3.LUT P0, PT, PT, PT, PT, 0x8, 0x80 ;  /* 0x000000000080781c */ /* 0x000fe40003f0e170 */
[----:B------:R-:W-:Y:S02]  /*0930*/  IADD3 R25, PT, PT, R25, 0x8, RZ ;  /* 0x0000000819197810 */ /* 0x000fe40007ffe0ff */
[----:B0-----:R-:W-:Y:S01]  /*0940*/  IADD3 R20, PT, PT, R8, 0x7, RZ ;  /* 0x0000000708147810 */ /* 0x001fe20007ffe0ff */
[----:B----4-:R3:W-:Y:S04]  /*0950*/  STS [R23], R26 ;  /* 0x0000001a17007388 */ /* 0x0107e80000000800 */
[----:B--2---:R3:W-:Y:S04]  /*0960*/  STS [R23+0x4], R22 ;  /* 0x0000041617007388 */ /* 0x0047e80000000800 */
[----:B------:R3:W-:Y:S04]  /*0970*/  STS [R23+0x8], R21 ;  /* 0x0000081517007388 */ /* 0x0007e80000000800 */
[----:B------:R3:W-:Y:S04]  /*0980*/  STS [R23+0xc], R14 ;  /* 0x00000c0e17007388 */ /* 0x0007e80000000800 */
[----:B------:R3:W-:Y:S04]  /*0990*/  STS [R27], R24 ;  /* 0x000000181b007388 */ /* 0x0007e80000000800 */
[----:B------:R3:W-:Y:S04]  /*09a0*/  STS [R27+0x4], R18 ;  /* 0x000004121b007388 */ /* 0x0007e80000000800 */
[----:B------:R3:W-:Y:S04]  /*09b0*/  STS [R27+0x8], R28 ;  /* 0x0000081c1b007388 */ /* 0x0007e80000000800 */
[----:B------:R3:W-:Y:S02]  /*09c0*/  STS [R27+0xc], R16 ;  /* 0x00000c101b007388 */ /* 0x0007e40000000800 */
.L_x_78:
[----:B------:R-:W-:Y:S05]  /*09d0*/  BSYNC.RECONVERGENT B2 ;  /* 0x0000000000027941 */ /* 0x000fea0003800200 */
.L_x_77:
[----:B------:R-:W-:-:S13]  /*09e0*/  ISETP.NE.OR P0, PT, R25, R7, P0 ;  /* 0x000000071900720c */ /* 0x000fda0000705670 */
[----:B------:R-:W-:Y:S05]  /*09f0*/  @!P0 BREAK.RELIABLE B0 ;  /* 0x0000000000008942 */ /* 0x000fea0003800100 */
[----:B------:R-:W-:Y:S05]  /*0a00*/  @!P0 BRA `(.L_x_71) ;  /* 0x0000000000548947 */ /* 0x000fea0003800000 */
.L_x_73:
[----:B------:R-:W-:Y:S05]  /*0a10*/  BSYNC.RELIABLE B0 ;  /* 0x0000000000007941 */ /* 0x000fea0003800100 */
.L_x_72:
[----:B0123--:R-:W-:-:S04]  /*0a20*/  IMAD R21, R20, R13, R12 ;  /* 0x0000000d14157224 */ /* 0x00ffc800078e020c */
[----:B------:R-:W-:-:S04]  /*0a30*/  IMAD.WIDE R20, R21, 0x4, R10 ;  /* 0x0000000415147825 */ /* 0x000fc800078e020a */
[C---:B------:R-:W-:Y:S02]  /*0a40*/  IMAD.WIDE R14, R13.reuse, 0x4, R20 ;  /* 0x000000040d0e7825 */ /* 0x040fe400078e0214 */
[----:B------:R0:W2:Y:S02]  /*0a50*/  LDG.E R21, desc[UR4][R20.64] ;  /* 0x0000000414157981 */ /* 0x0000a4000c1e1900 */
[C---:B------:R-:W-:Y:S02]  /*0a60*/  IMAD.WIDE R16, R13.reuse, 0x4, R14 ;  /* 0x000000040d107825 */ /* 0x040fe400078e020e */
[----:B------:R-:W3:Y:S02]  /*0a70*/  LDG.E R14, desc[UR4][R14.64] ;  /* 0x000000040e0e7981 */ /* 0x000ee4000c1e1900 */
[----:B------:R-:W-:Y:S02]  /*0a80*/  IMAD.WIDE R18, R13, 0x4, R16 ;  /* 0x000000040d127825 */ /* 0x000fe400078e0210 */
[----:B------:R-:W4:Y:S04]  /*0a90*/  LDG.E R16, desc[UR4][R16.64] ;  /* 0x0000000410107981 */ /* 0x000f28000c1e1900 */
[----:B------:R-:W5:Y:S01]  /*0aa0*/  LDG.E R18, desc[UR4][R18.64] ;  /* 0x0000000412127981 */ /* 0x000f62000c1e1900 */
[----:B------:R-:W-:-:S04]  /*0ab0*/  IMAD R23, R0, R3, R25 ;  /* 0x0000000300177224 */ /* 0x000fc800078e0219 */
[----:B------:R-:W-:Y:S01]  /*0ac0*/  IMAD R23, R23, 0x4, R4 ;  /* 0x0000000417177824 */ /* 0x000fe200078e0204 */
[----:B------:R-:W-:-:S04]  /*0ad0*/  IADD3 R8, PT, PT, R25, 0x4, RZ ;  /* 0x0000000419087810 */ /* 0x000fc80007ffe0ff */
[----:B------:R-:W-:Y:S02]  /*0ae0*/  ISETP.NE.AND P0, PT, R8, R7, PT ;  /* 0x000000070800720c */ /* 0x000fe40003f05270 */
[----:B0-----:R-:W-:Y:S02]  /*0af0*/  IADD3 R20, PT, PT, R6, 0x3, R25 ;  /* 0x0000000306147810 */ /* 0x001fe40007ffe019 */
[----:B------:R-:W-:Y:S01]  /*0b00*/  MOV R25, R8 ;  /* 0x0000000800197202 */ /* 0x000fe20000000f00 */
[----:B--2---:R2:W-:Y:S04]  /*0b10*/  STS [R23], R21 ;  /* 0x0000001517007388 */ /* 0x0045e80000000800 */
[----:B---3--:R2:W-:Y:S04]  /*0b20*/  STS [R23+0x4], R14 ;  /* 0x0000040e17007388 */ /* 0x0085e80000000800 */
[----:B----4-:R2:W-:Y:S04]  /*0b30*/  STS [R23+0x8], R16 ;  /* 0x0000081017007388 */ /* 0x0105e80000000800 */
[----:B-----5:R2:W-:Y:S01]  /*0b40*/  STS [R23+0xc], R18 ;  /* 0x00000c1217007388 */ /* 0x0205e20000000800 */
[----:B------:R-:W-:Y:S05]  /*0b50*/  @P0 BRA `(.L_x_72) ;  /* 0xfffffffc00b00947 */ /* 0x000fea000383ffff */
.L_x_71:
[----:B------:R-:W-:Y:S05]  /*0b60*/  BSYNC.RECONVERGENT B1 ;  /* 0x0000000000017941 */ /* 0x000fea0003800200 */
.L_x_70:
[----:B------:R-:W-:Y:S05]  /*0b70*/  WARPSYNC.ALL ;  /* 0x0000000000007948 */ /* 0x000fea0003800000 */
[----:B------:R-:W-:Y:S01]  /*0b80*/  ISETP.NE.AND P0, PT, R9, RZ, PT ;  /* 0x000000ff0900720c */ /* 0x000fe20003f05270 */
[----:B------:R-:W-:-:S12]  /*0b90*/  BSSY.RECONVERGENT B0, `(.L_x_69) ;  /* 0x0000010000007945 */ /* 0x000fd80003800200 */
[----:B------:R-:W-:Y:S05]  /*0ba0*/  @!P0 BRA `(.L_x_79) ;  /* 0x0000000000388947 */ /* 0x000fea0003800000 */
[----:B0-----:R-:W0:Y:S01]  /*0bb0*/  LDC.64 R10, c[0x0][0x388] ;  /* 0x0000e200ff0a7b82 */ /* 0x001e220000000a00 */
[----:B------:R-:W-:-:S07]  /*0bc0*/  IMAD.MOV.U32 R6, RZ, RZ, RZ ;  /* 0x000000ffff067224 */ /* 0x000fce00078e00ff */
[----:B-1----:R-:W1:Y:S02]  /*0bd0*/  LDC.64 R12, c[0x0][0x380] ;  /* 0x0000e000ff0c7b82 */ /* 0x002e640000000a00 */
.L_x_80:
[----:B-1----:R-:W-:-:S04]  /*0be0*/  IMAD R15, R20, R13, R12 ;  /* 0x0000000d140f7224 */ /* 0x002fc800078e020c */
[----:B0-234-:R-:W-:-:S06]  /*0bf0*/  IMAD.WIDE R14, R15, 0x4, R10 ;  /* 0x000000040f0e7825 */ /* 0x01dfcc00078e020a */
        /* <DEDUP_REMOVED lines=9> */
.L_x_79:
[----:B------:R-:W-:Y:S05]  /*0c90*/  BSYNC.RECONVERGENT B0 ;  /* 0x0000000000007941 */ /* 0x000fea0003800200 */
.L_x_69:
[----:B------:R-:W-:Y:S06]  /*0ca0*/  BAR.SYNC.DEFER_BLOCKING 0x0 ;  /* 0x0000000000007b1d */ /* 0x000fec0000010000 */
[----:B------:R-:W-:Y:S05]  /*0cb0*/  @!P1 EXIT ;  /* 0x000000000000994d */ /* 0x000fea0003800000 */
[----:B0-23--:R-:W0:Y:S01]  /*0cc0*/  S2R R18, SR_TID.Y ;  /* 0x0000000000127919 */ /* 0x00de220000002200 */
[----:B------:R-:W0:Y:S01]  /*0cd0*/  LDCU UR6, c[0x0][0x364] ;  /* 0x00006c80ff0677ac */ /* 0x000e220008000800 */
[----:B----4-:R-:W2:Y:S01]  /*0ce0*/  LDC.64 R16, c[0x0][0x380] ;  /* 0x0000e000ff107b82 */ /* 0x010ea20000000a00 */
[----:B------:R-:W-:Y:S01]  /*0cf0*/  HFMA2 R23, -RZ, RZ, 0, 0 ;  /* 0x00000000ff177431 */ /* 0x000fe200000001ff */
[----:B------:R-:W0:Y:S06]  /*0d00*/  S2R R7, SR_CTAID.Y ;  /* 0x0000000000077919 */ /* 0x000e2c0000002600 */
[----:B------:R-:W3:Y:S08]  /*0d10*/  LDC.64 R8, c[0x0][0x388] ;  /* 0x0000e200ff087b82 */ /* 0x000ef00000000a00 */
[----:B------:R-:W4:Y:S01]  /*0d20*/  LDC.64 R10, c[0x0][0x388] ;  /* 0x0000e200ff0a7b82 */ /* 0x000f220000000a00 */
[----:B--2---:R-:W-:-:S02]  /*0d30*/  IMAD R17, R17, R16, RZ ;  /* 0x0000001011117224 */ /* 0x004fc400078e02ff */
[----:B0-----:R-:W-:-:S04]  /*0d40*/  IMAD R18, R7, UR6, R18 ;  /* 0x0000000607127c24 */ /* 0x001fc8000f8e0212 */
[----:B------:R-:W-:-:S05]  /*0d50*/  IMAD R18, R18, R3, RZ ;  /* 0x0000000312127224 */ /* 0x000fca00078e02ff */
[C---:B------:R-:W-:Y:S01]  /*0d60*/  IADD3 R16, PT, PT, R18.reuse, R3, RZ ;  /* 0x0000000312107210 */ /* 0x040fe20007ffe0ff */
[C---:B------:R-:W-:Y:S01]  /*0d70*/  VIADD R3, R18.reuse, 0x1 ;  /* 0x0000000112037836 */ /* 0x040fe20000000000 */
[----:B------:R-:W-:Y:S02]  /*0d80*/  SHF.R.S32.HI R6, RZ, 0x1f, R18 ;  /* 0x0000001fff067819 */ /* 0x000fe40000011412 */
[----:B------:R-:W-:Y:S02]  /*0d90*/  IADD3 R7, P0, PT, R18, R17, RZ ;  /* 0x0000001112077210 */ /* 0x000fe40007f1e0ff */
[----:B-1----:R-:W-:Y:S02]  /*0da0*/  VIMNMX R13, PT, PT, R16, R3, !PT ;  /* 0x00000003100d7248 */ /* 0x002fe40007fe0100 */
[----:B------:R-:W-:Y:S02]  /*0db0*/  LEA.HI.X.SX32 R12, R17, R6, 0x1, P0 ;  /* 0x00000006110c7211 */ /* 0x000fe400000f0eff */
[----:B---3--:R-:W-:-:S02]  /*0dc0*/  LEA R6, P1, R7, R8, 0x2 ;  /* 0x0000000807067211 */ /* 0x008fc400078210ff */
[----:B------:R-:W-:Y:S02]  /*0dd0*/  IADD3 R15, PT, PT, R18, R17, RZ ;  /* 0x00000011120f7210 */ /* 0x000fe40007ffe0ff */
[----:B------:R-:W-:Y:S02]  /*0de0*/  IADD3 R8, P2, PT, R8, 0x8, RZ ;  /* 0x0000000808087810 */ /* 0x000fe40007f5e0ff */
[CC--:B------:R-:W-:Y:S01]  /*0df0*/  IADD3 R14, PT, PT, R18.reuse, -R13.reuse, RZ ;  /* 0x8000000d120e7210 */ /* 0x0c0fe20007ffe0ff */
[----:B----4-:R-:W-:Y:S01]  /*0e00*/  IMAD.WIDE R10, R15, 0x4, R10 ;  /* 0x000000040f0a7825 */ /* 0x010fe200078e020a */
[----:B------:R-:W-:Y:S02]  /*0e10*/  IADD3 R20, PT, PT, -R18, R13, RZ ;  /* 0x0000000d12147210 */ /* 0x000fe40007ffe1ff */
[----:B------:R-:W-:Y:S01]  /*0e20*/  LEA.HI.X R7, R7, R9, R12, 0x2, P1 ;  /* 0x0000000907077211 */ /* 0x000fe200008f140c */
[----:B------:R-:W-:Y:S01]  /*0e30*/  IMAD.X R9, RZ, RZ, R9, P2 ;  /* 0x000000ffff097224 */ /* 0x000fe200010e0609 */
[----:B------:R-:W-:-:S02]  /*0e40*/  ISETP.GT.U32.AND P0, PT, R14, -0x4, PT ;  /* 0xfffffffc0e00780c */ /* 0x000fc40003f04070 */
[----:B------:R-:W-:Y:S02]  /*0e50*/  IADD3 R21, PT, PT, R18, 0x3, RZ ;  /* 0x0000000312157810 */ /* 0x000fe40007ffe0ff */
[----:B------:R-:W-:-:S09]  /*0e60*/  LOP3.LUT R20, R20, 0x3, RZ, 0xc0, !PT ;  /* 0x0000000314147812 */ /* 0x000fd200078ec0ff */
.L_x_86:
[----:B0-----:R-:W0:Y:S01]  /*0e70*/  LDCU UR6, c[0x0][0x390] ;  /* 0x00007200ff0677ac */ /* 0x001e220008000800 */
[----:B------:R-:W-:Y:S01]  /*0e80*/  ISETP.NE.AND P1, PT, R20, RZ, PT ;  /* 0x000000ff1400720c */ /* 0x000fe20003f25270 */
[----:B------:R-:W-:Y:S01]  /*0e90*/  BSSY.RECONVERGENT B0, `(.L_x_81) ;  /* 0x0000022000007945 */ /* 0x000fe20003800200 */
[--C-:B------:R-:W-:Y:S01]  /*0ea0*/  IMAD.IADD R15, R2, 0x1, R23.reuse ;  /* 0x00000001020f7824 */ /* 0x100fe200078e0217 */
[----:B------:R-:W-:Y:S01]  /*0eb0*/  MOV R22, R18 ;  /* 0x0000001200167202 */ /* 0x000fe20000000f00 */
[----:B0-----:R-:W-:-:S05]  /*0ec0*/  IMAD R13, R0, UR6, R23 ;  /* 0x00000006000d7c24 */ /* 0x001fca000f8e0217 */
[----:B------:R-:W-:-:S05]  /*0ed0*/  LEA R13, R13, R4, 0x2 ;  /* 0x000000040d0d7211 */ /* 0x000fca00078e10ff */
[----:B-1----:R0:W1:Y:S01]  /*0ee0*/  LDS R19, [R13] ;  /* 0x000000000d137984 */ /* 0x0020620000000800 */
[----:B------:R-:W-:Y:S05]  /*0ef0*/  @!P1 BRA `(.L_x_82) ;  /* 0x00000000006c9947 */ /* 0x000fea0003800000 */
[----:B0-----:R-:W0:Y:S01]  /*0f00*/  LDC.64 R12, c[0x0][0x388] ;  /* 0x0000e200ff0c7b82 */ /* 0x001e220000000a00 */
[----:B------:R-:W2:Y:S01]  /*0f10*/  LDCU UR6, c[0x0][0x384] ;  /* 0x00007080ff0677ac */ /* 0x000ea20008000800 */
[----:B------:R-:W1:Y:S01]  /*0f20*/  LDG.E R22, desc[UR4][R10.64] ;  /* 0x000000040a167981 */ /* 0x000e62000c1e1900 */
[----:B--2---:R-:W-:-:S04]  /*0f30*/  IMAD R25, R15, UR6, R18 ;  /* 0x000000060f197c24 */ /* 0x004fc8000f8e0212 */
[----:B0-----:R-:W-:-:S05]  /*0f40*/  IMAD.WIDE R12, R25, 0x4, R12 ;  /* 0x00000004190c7825 */ /* 0x001fca00078e020c */
[----:B------:R-:W2:Y:S01]  /*0f50*/  LDG.E R14, desc[UR4][R12.64] ;  /* 0x000000040c0e7981 */ /* 0x000ea2000c1e1900 */
[----:B-1----:R-:W-:-:S05]  /*0f60*/  FADD R25, R19, R22 ;  /* 0x0000001613197221 */ /* 0x002fca0000000000 */
[----:B--2---:R-:W-:-:S13]  /*0f70*/  FSETP.GT.AND P1, PT, R14, R25, PT ;  /* 0x000000190e00720b */ /* 0x004fda0003f24000 */
[----:B------:R2:W-:Y:S01]  /*0f80*/  @P1 STG.E desc[UR4][R12.64], R25 ;  /* 0x000000190c001986 */ /* 0x0005e2000c101904 */
[----:B------:R-:W-:Y:S02]  /*0f90*/  ISETP.NE.AND P1, PT, R20, 0x1, PT ;  /* 0x000000011400780c */ /* 0x000fe40003f25270 */
[----:B------:R-:W-:-:S11]  /*0fa0*/  MOV R22, R3 ;  /* 0x0000000300167202 */ /* 0x000fd60000000f00 */
[----:B--2---:R-:W-:Y:S05]  /*0fb0*/  @!P1 BRA `(.L_x_82) ;  /* 0x00000000003c9947 */ /* 0x004fea0003800000 */
[----:B------:R-:W2:Y:S04]  /*0fc0*/  LDG.E R22, desc[UR4][R10.64+0x4] ;  /* 0x000004040a167981 */ /* 0x000ea8000c1e1900 */
[----:B------:R-:W3:Y:S01]  /*0fd0*/  LDG.E R14, desc[UR4][R12.64+0x4] ;  /* 0x000004040c0e7981 */ /* 0x000ee2000c1e1900 */
[----:B--2---:R-:W-:Y:S01]  /*0fe0*/  FADD R25, R19, R22 ;  /* 0x0000001613197221 */ /* 0x004fe20000000000 */
[----:B------:R-:W-:-:S04]  /*0ff0*/  IADD3 R22, PT, PT, R18, 0x2, RZ ;  /* 0x0000000212167810 */ /* 0x000fc80007ffe0ff */
[----:B---3--:R-:W-:-:S13]  /*1000*/  FSETP.GT.AND P1, PT, R14, R25, PT ;  /* 0x000000190e00720b */ /* 0x008fda0003f24000 */
[----:B------:R2:W-:Y:S01]  /*1010*/  @P1 STG.E desc[UR4][R12.64+0x4], R25 ;  /* 0x000004190c001986 */ /* 0x0005e2000c101904 */
[----:B------:R-:W-:-:S13]  /*1020*/  ISETP.NE.AND P1, PT, R20, 0x2, PT ;  /* 0x000000021400780c */ /* 0x000fda0003f25270 */
[----:B--2---:R-:W-:Y:S05]  /*1030*/  @!P1 BRA `(.L_x_82) ;  /* 0x00000000001c9947 */ /* 0x004fea0003800000 */
[----:B------:R-:W2:Y:S04]  /*1040*/  LDG.E R22, desc[UR4][R6.64+0x8] ;  /* 0x0000080406167981 */ /* 0x000ea8000c1e1900 */
[----:B------:R-:W3:Y:S01]  /*1050*/  LDG.E R14, desc[UR4][R12.64+0x8] ;  /* 0x000008040c0e7981 */ /* 0x000ee2000c1e1900 */
[----:B--2---:R-:W-:Y:S01]  /*1060*/  FADD R25, R19, R22 ;  /* 0x0000001613197221 */ /* 0x004fe20000000000 */
[----:B------:R-:W-:-:S04]  /*1070*/  IMAD.MOV.U32 R22, RZ, RZ, R21 ;  /* 0x000000ffff167224 */ /* 0x000fc800078e0015 */
[----:B---3--:R-:W-:-:S13]  /*1080*/  FSETP.GT.AND P1, PT, R14, R25, PT ;  /* 0x000000190e00720b */ /* 0x008fda0003f24000 */
[----:B------:R2:W-:Y:S01]  /*1090*/  @P1 STG.E desc[UR4][R12.64+0x8], R25 ;  /* 0x000008190c001986 */ /* 0x0005e2000c101904 */
[----:B------:R-:W-:-:S07]  /*10a0*/  @P1 MOV R22, R21 ;  /* 0x0000001500161202 */ /* 0x000fce0000000f00 */
.L_x_82:
[----:B------:R-:W-:Y:S05]  /*10b0*/  BSYNC.RECONVERGENT B0 ;  /* 0x0000000000007941 */ /* 0x000fea0003800200 */
.L_x_81:
[----:B------:R-:W-:Y:S04]  /*10c0*/  BSSY.RECONVERGENT B0, `(.L_x_83) ;  /* 0x0000020000007945 */ /* 0x000fe80003800200 */
[----:B------:R-:W-:Y:S05]  /*10d0*/  @P0 BRA `(.L_x_84) ;  /* 0x0000000000780947 */ /* 0x000fea0003800000 */
[----:B------:R-:W3:Y:S01]  /*10e0*/  LDCU UR6, c[0x0][0x384] ;  /* 0x00007080ff0677ac */ /* 0x000ee20008000800 */
[----:B--2---:R-:W-:Y:S01]  /*10f0*/  IADD3 R25, PT, PT, R17, R22, RZ ;  /* 0x0000001611197210 */ /* 0x004fe20007ffe0ff */
[----:B---3--:R-:W-:-:S07]  /*1100*/  IMAD R27, R15, UR6, R22 ;  /* 0x000000060f1b7c24 */ /* 0x008fce000f8e0216 */
.L_x_85:
[----:B0-----:R-:W-:-:S04]  /*1110*/  IMAD.WIDE R12, R25, 0x4, R8 ;  /* 0x00000004190c7825 */ /* 0x001fc800078e0208 */
[----:B------:R-:W-:Y:S01]  /*1120*/  IMAD.WIDE R14, R27, 0x4, R8 ;  /* 0x000000041b0e7825 */ /* 0x000fe200078e0208 */
[----:B------:R-:W1:Y:S04]  /*1130*/  LDG.E R26, desc[UR4][R12.64+-0x8] ;  /* 0xfffff8040c1a7981 */ /* 0x000e68000c1e1900 */
[----:B------:R-:W2:Y:S01]  /*1140*/  LDG.E R24, desc[UR4][R14.64+-0x8] ;  /* 0xfffff8040e187981 */ /* 0x000ea2000c1e1900 */
[----:B-1----:R-:W-:-:S05]  /*1150*/  FADD R29, R19, R26 ;  /* 0x0000001a131d7221 */ /* 0x002fca0000000000 */
[----:B--2---:R-:W-:Y:S02]  /*1160*/  FSETP.GT.AND P1, PT, R24, R29, PT ;  /* 0x0000001d1800720b */ /* 0x004fe40003f24000 */
[----:B------:R-:W2:Y:S11]  /*1170*/  LDG.E R24, desc[UR4][R14.64+-0x4] ;  /* 0xfffffc040e187981 */ /* 0x000eb6000c1e1900 */
[----:B------:R0:W-:Y:S04]  /*1180*/  @P1 STG.E desc[UR4][R14.64+-0x8], R29 ;  /* 0xfffff81d0e001986 */ /* 0x0001e8000c101904 */
[----:B------:R-:W3:Y:S02]  /*1190*/  LDG.E R26, desc[UR4][R12.64+-0x4] ;  /* 0xfffffc040c1a7981 */ /* 0x000ee4000c1e1900 */
[----:B---3--:R-:W-:-:S05]  /*11a0*/  FADD R28, R19, R26 ;  /* 0x0000001a131c7221 */ /* 0x008fca0000000000 */
[----:B--2---:R-:W-:Y:S02]  /*11b0*/  FSETP.GT.AND P1, PT, R24, R28, PT ;  /* 0x0000001c1800720b */ /* 0x004fe40003f24000 */
[----:B------:R-:W2:Y:S11]  /*11c0*/  LDG.E R24, desc[UR4][R14.64] ;  /* 0x000000040e187981 */ /* 0x000eb6000c1e1900 */
[----:B------:R3:W-:Y:S04]  /*11d0*/  @P1 STG.E desc[UR4][R14.64+-0x4], R28 ;  /* 0xfffffc1c0e001986 */ /* 0x0007e8000c101904 */
[----:B------:R-:W0:Y:S02]  /*11e0*/  LDG.E R26, desc[UR4][R12.64] ;  /* 0x000000040c1a7981 */ /* 0x000e24000c1e1900 */
[----:B0-----:R-:W-:-:S05]  /*11f0*/  FADD R29, R19, R26 ;  /* 0x0000001a131d7221 */ /* 0x001fca0000000000 */
[----:B--2---:R-:W-:Y:S02]  /*1200*/  FSETP.GT.AND P1, PT, R24, R29, PT ;  /* 0x0000001d1800720b */ /* 0x004fe40003f24000 */
[----:B------:R-:W2:Y:S11]  /*1210*/  LDG.E R24, desc[UR4][R14.64+0x4] ;  /* 0x000004040e187981 */ /* 0x000eb6000c1e1900 */
[----:B------:R3:W-:Y:S04]  /*1220*/  @P1 STG.E desc[UR4][R14.64], R29 ;  /* 0x0000001d0e001986 */ /* 0x0007e8000c101904 */
[----:B------:R-:W4:Y:S01]  /*1230*/  LDG.E R26, desc[UR4][R12.64+0x4] ;  /* 0x000004040c1a7981 */ /* 0x000f22000c1e1900 */
[----:B------:R-:W-:Y:S01]  /*1240*/  IADD3 R22, PT, PT, R22, 0x4, RZ ;  /* 0x0000000416167810 */ /* 0x000fe20007ffe0ff */
[----:B------:R-:W-:Y:S01]  /*1250*/  VIADD R27, R27, 0x4 ;  /* 0x000000041b1b7836 */ /* 0x000fe20000000000 */
[----:B------:R-:W-:Y:S01]  /*1260*/  IADD3 R25, PT, PT, R25, 0x4, RZ ;  /* 0x0000000419197810 */ /* 0x000fe20007ffe0ff */
[----:B----4-:R-:W-:-:S05]  /*1270*/  FADD R26, R19, R26 ;  /* 0x0000001a131a7221 */ /* 0x010fca0000000000 */
[----:B--2---:R-:W-:-:S13]  /*1280*/  FSETP.GT.AND P1, PT, R24, R26, PT ;  /* 0x0000001a1800720b */ /* 0x004fda0003f24000 */
[----:B------:R3:W-:Y:S01]  /*1290*/  @P1 STG.E desc[UR4][R14.64+0x4], R26 ;  /* 0x0000041a0e001986 */ /* 0x0007e2000c101904 */
[----:B------:R-:W-:-:S13]  /*12a0*/  ISETP.GE.AND P1, PT, R22, R16, PT ;  /* 0x000000101600720c */ /* 0x000fda0003f26270 */
[----:B---3--:R-:W-:Y:S05]  /*12b0*/  @!P1 BRA `(.L_x_85) ;  /* 0xfffffffc00949947 */ /* 0x008fea000383ffff */
.L_x_84:
[----:B------:R-:W-:Y:S05]  /*12c0*/  BSYNC.RECONVERGENT B0 ;  /* 0x0000000000007941 */ /* 0x000fea0003800200 */
.L_x_83:
[----:B------:R-:W-:-:S04]  /*12d0*/  IADD3 R23, PT, PT, R23, 0x1, RZ ;  /* 0x0000000117177810 */ /* 0x000fc80007ffe0ff */
[----:B--2---:R-:W-:-:S04]  /*12e0*/  IADD3 R12, PT, PT, R2, R23, RZ ;  /* 0x00000017020c7210 */ /* 0x004fc80007ffe0ff */
[----:B------:R-:W-:-:S13]  /*12f0*/  ISETP.GE.AND P1, PT, R12, R5, PT ;  /* 0x000000050c00720c */ /* 0x000fda0003f26270 */
[----:B------:R-:W-:Y:S05]  /*1300*/  @!P1 BRA `(.L_x_86) ;  /* 0xfffffff800d89947 */ /* 0x000fea000383ffff */
[----:B------:R-:W-:Y:S05]  /*1310*/  EXIT ;  /* 0x000000000000794d */ /* 0x000fea0003800000 */
.L_x_87:
        /* <DEDUP_REMOVED lines=14> */
.L_x_96:


//--------------------- .text._Z9kernel2_tiiPfS_  --------------------------
	.section	.text._Z9kernel2_tiiPfS_,"ax",@progbits
	.align	128
        .global         _Z9kernel2_tiiPfS_
        .type           _Z9kernel2_tiiPfS_,@function
        .size           _Z9kernel2_tiiPfS_,(.L_x_97 - _Z9kernel2_tiiPfS_)
        .other          _Z9kernel2_tiiPfS_,@"STO_CUDA_ENTRY STV_DEFAULT"
_Z9kernel2_tiiPfS_:
.text._Z9kernel2_tiiPfS_:
[----:B------:R-:W-:Y:S01]  /*0000*/  LDC R1, c[0x0][0x37c] ;  /* 0x0000df00ff017b82 */ /* 0x000fe20000000800 */
[----:B------:R-:W0:Y:S07]  /*0010*/  S2R R17, SR_TID.X ;  /* 0x0000000000117919 */ /* 0x000e2e0000002100 */
[----:B------:R-:W0:Y:S01]  /*0020*/  LDC R0, c[0x0][0x360] ;  /* 0x0000d800ff007b82 */ /* 0x000e220000000800 */
[----:B------:R-:W1:Y:S01]  /*0030*/  LDCU.64 UR6, c[0x0][0x358] ;  /* 0x00006b00ff0677ac */ /* 0x000e620008000a00 */
[----:B------:R-:W2:Y:S06]  /*0040*/  S2R R9, SR_TID.Y ;  /* 0x0000000000097919 */ /* 0x000eac0000002200 */
[----:B------:R-:W0:Y:S08]  /*0050*/  S2UR UR4, SR_CTAID.X ;  /* 0x00000000000479c3 */ /* 0x000e300000002500 */
[----:B------:R-:W2:Y:S08]  /*0060*/  S2UR UR5, SR_CTAID.Y ;  /* 0x00000000000579c3 */ /* 0x000eb00000002600 */
[----:B------:R-:W2:Y:S08]  /*0070*/  LDC R12, c[0x0][0x364] ;  /* 0x0000d900ff0c7b82 */ /* 0x000eb00000000800 */
[----:B------:R-:W3:Y:S01]  /*0080*/  LDC.64 R2, c[0x0][0x380] ;  /* 0x0000e000ff027b82 */ /* 0x000ee20000000a00 */
[----:B0-----:R-:W-:-:S07]  /*0090*/  IMAD R0, R0, UR4, R17 ;  /* 0x0000000400007c24 */ /* 0x001fce000f8e0211 */
[----:B------:R-:W0:Y:S08]  /*00a0*/  LDC.64 R4, c[0x0][0x390] ;  /* 0x0000e400ff047b82 */ /* 0x000e300000000a00 */
[----:B------:R-:W4:Y:S01]  /*00b0*/  LDC.64 R6, c[0x0][0x388] ;  /* 0x0000e200ff067b82 */ /* 0x000f220000000a00 */
[----:B--2---:R-:W-:Y:S02]  /*00c0*/  IMAD R12, R12, UR5, R9 ;  /* 0x000000050c0c7c24 */ /* 0x004fe4000f8e0209 */
[----:B---3--:R-:W-:-:S02]  /*00d0*/  IMAD R9, R3, R2, R0 ;  /* 0x0000000203097224 */ /* 0x008fc400078e0200 */
[--C-:B------:R-:W-:Y:S02]  /*00e0*/  IMAD R11, R3, R2, R12.reuse ;  /* 0x00000002030b7224 */ /* 0x100fe400078e020c */
[----:B------:R-:W-:Y:S02]  /*00f0*/  IMAD R13, R0, R3, R12 ;  /* 0x00000003000d7224 */ /* 0x000fe400078e020c */
[----:B0-----:R-:W-:-:S06]  /*0100*/  IMAD.WIDE R8, R9, 0x4, R4 ;  /* 0x0000000409087825 */ /* 0x001fcc00078e0204 */
[----:B-1----:R-:W2:Y:S01]  /*0110*/  LDG.E R8, desc[UR6][R8.64] ;  /* 0x0000000608087981 */ /* 0x002ea2000c1e1900 */
[----:B----4-:R-:W-:-:S04]  /*0120*/  IMAD.WIDE R10, R11, 0x4, R6 ;  /* 0x000000040b0a7825 */ /* 0x010fc800078e0206 */
[----:B------:R-:W-:Y:S02]  /*0130*/  IMAD.WIDE R6, R13, 0x4, R6 ;  /* 0x000000040d067825 */ /* 0x000fe400078e0206 */
[----:B------:R-:W2:Y:S04]  /*0140*/  LDG.E R11, desc[UR6][R10.64] ;  /* 0x000000060a0b7981 */ /* 0x000ea8000c1e1900 */
[----:B------:R-:W3:Y:S01]  /*0150*/  LDG.E R2, desc[UR6][R6.64] ;  /* 0x0000000606027981 */ /* 0x000ee2000c1e1900 */
[----:B------:R-:W0:Y:S01]  /*0160*/  S2UR UR5, SR_CgaCtaId ;  /* 0x00000000000579c3 */ /* 0x000e220000008800 */
[----:B------:R-:W-:Y:S02]  /*0170*/  UMOV UR4, 0x400 ;  /* 0x0000040000047882 */ /* 0x000fe40000000000 */
[----:B0-----:R-:W-:-:S06]  /*0180*/  ULEA UR4, UR5, UR4, 0x18 ;  /* 0x0000000405047291 */ /* 0x001fcc000f8ec0ff */
[----:B------:R-:W-:Y:S01]  /*0190*/  LEA R13, R17, UR4, 0x2 ;  /* 0x00000004110d7c11 */ /* 0x000fe2000f8e10ff */
[----:B--2---:R-:W-:-:S05]  /*01a0*/  FADD R15, R8, R11 ;  /* 0x0000000b080f7221 */ /* 0x004fca0000000000 */
[----:B---3--:R-:W-:Y:S01]  /*01b0*/  FSETP.GT.AND P0, PT, R2, R15, PT ;  /* 0x0000000f0200720b */ /* 0x008fe20003f04000 */
[----:B------:R0:W-:-:S12]  /*01c0*/  STS [R13], R8 ;  /* 0x000000080d007388 */ /* 0x0001d80000000800 */
[----:B0-----:R-:W-:Y:S05]  /*01d0*/  @!P0 EXIT ;  /* 0x000000000000894d */ /* 0x001fea0003800000 */
[----:B------:R-:W-:-:S04]  /*01e0*/  IMAD R3, R12, R3, R0 ;  /* 0x000000030c037224 */ /* 0x000fc800078e0200 */
[----:B------:R-:W-:-:S05]  /*01f0*/  IMAD.WIDE R4, R3, 0x4, R4 ;  /* 0x0000000403047825 */ /* 0x000fca00078e0204 */
[----:B------:R-:W-:Y:S04]  /*0200*/  STG.E desc[UR6][R4.64], R15 ;  /* 0x0000000f04007986 */ /* 0x000fe8000c101906 */
[----:B------:R-:W-:Y:S01]  /*0210*/  STG.E desc[UR6][R6.64], R15 ;  /* 0x0000000f06007986 */ /* 0x000fe2000c101906 */
[----:B------:R-:W-:Y:S05]  /*0220*/  EXIT ;  /* 0x000000000000794d */ /* 0x000fea0003800000 */
.L_x_88:
        /* <DEDUP_REMOVED lines=13> */
.L_x_97:


//--------------------- .text._Z7kernel2iiPf      --------------------------
	.section	.text._Z7kernel2iiPf,"ax",@progbits
	.align	128
        .global         _Z7kernel2iiPf
        .type           _Z7kernel2iiPf,@function
        .size           _Z7kernel2iiPf,(.L_x_98 - _Z7kernel2iiPf)
        .other          _Z7kernel2iiPf,@"STO_CUDA_ENTRY STV_DEFAULT"
_Z7kernel2iiPf:
.text._Z7kernel2iiPf:
        /* <DEDUP_REMOVED lines=10> */
[----:B------:R-:W0:Y:S01]  /*00a0*/  LDC.64 R4, c[0x0][0x388] ;  /* 0x0000e200ff047b82 */ /* 0x000e220000000a00 */
[----:B--2---:R-:W-:Y:S02]  /*00b0*/  IMAD R6, R6, UR5, R3 ;  /* 0x0000000506067c24 */ /* 0x004fe4000f8e0203 */
[CC--:B---3--:R-:W-:Y:S02]  /*00c0*/  IMAD R3, R0.reuse, R9.reuse, R8 ;  /* 0x0000000900037224 */ /* 0x0c8fe400078e0208 */
[--C-:B------:R-:W-:Y:S02]  /*00d0*/  IMAD R7, R9, R8, R6.reuse ;  /* 0x0000000809077224 */ /* 0x100fe400078e0206 */
[----:B------:R-:W-:Y:S02]  /*00e0*/  IMAD R9, R0, R9, R6 ;  /* 0x0000000900097224 */ /* 0x000fe400078e0206 */
[----:B0-----:R-:W-:-:S04]  /*00f0*/  IMAD.WIDE R2, R3, 0x4, R4 ;  /* 0x0000000403027825 */ /* 0x001fc800078e0204 */
[--C-:B------:R-:W-:Y:S02]  /*0100*/  IMAD.WIDE R6, R7, 0x4, R4.reuse ;  /* 0x0000000407067825 */ /* 0x100fe400078e0204 */
[----:B-1----:R-:W2:Y:S02]  /*0110*/  LDG.E R2, desc[UR6][R2.64] ;  /* 0x0000000602027981 */ /* 0x002ea4000c1e1900 */
[----:B------:R-:W-:Y:S02]  /*0120*/  IMAD.WIDE R4, R9, 0x4, R4 ;  /* 0x0000000409047825 */ /* 0x000fe400078e0204 */
[----:B------:R-:W3:Y:S04]  /*0130*/  LDG.E R7, desc[UR6][R6.64] ;  /* 0x0000000606077981 */ /* 0x000ee8000c1e1900 */
[----:B------:R-:W4:Y:S01]  /*0140*/  LDG.E R0, desc[UR6][R4.64] ;  /* 0x0000000604007981 */ /* 0x000f22000c1e1900 */
[----:B------:R-:W0:Y:S01]  /*0150*/  S2UR UR5, SR_CgaCtaId ;  /* 0x00000000000579c3 */ /* 0x000e220000008800 */
[----:B------:R-:W-:-:S02]  /*0160*/  UMOV UR4, 0x400 ;  /* 0x0000040000047882 */ /* 0x000fc40000000000 */
[----:B0-----:R-:W-:-:S06]  /*0170*/  ULEA UR4, UR5, UR4, 0x18 ;  /* 0x0000000405047291 */ /* 0x001fcc000f8ec0ff */
[----:B------:R-:W-:-:S05]  /*0180*/  LEA R9, R13, UR4, 0x2 ;  /* 0x000000040d097c11 */ /* 0x000fca000f8e10ff */
[----:B--2---:R0:W-:Y:S01]  /*0190*/  STS [R9], R2 ;  /* 0x0000000209007388 */ /* 0x0041e20000000800 */
[----:B---3--:R-:W-:-:S05]  /*01a0*/  FADD R11, R2, R7 ;  /* 0x00000007020b7221 */ /* 0x008fca0000000000 */
[----:B----4-:R-:W-:-:S13]  /*01b0*/  FSETP.GT.AND P0, PT, R0, R11, PT ;  /* 0x0000000b0000720b */ /* 0x010fda0003f04000 */
[----:B0-----:R-:W-:Y:S05]  /*01c0*/  @!P0 EXIT ;  /* 0x000000000000894d */ /* 0x001fea0003800000 */
[----:B------:R-:W-:Y:S01]  /*01d0*/  STG.E desc[UR6][R4.64], R11 ;  /* 0x0000000b04007986 */ /* 0x000fe2000c101906 */
[----:B------:R-:W-:Y:S05]  /*01e0*/  EXIT ;  /* 0x000000000000794d */ /* 0x000fea0003800000 */
.L_x_89:
        /* <DEDUP_REMOVED lines=9> */
.L_x_98:


//--------------------- .text._Z9kernel1_tiiPfS_  --------------------------
	.section	.text._Z9kernel1_tiiPfS_,"ax",@progbits
	.align	128
        .global         _Z9kernel1_tiiPfS_
        .type           _Z9kernel1_tiiPfS_,@function
        .size           _Z9kernel1_tiiPfS_,(.L_x_99 - _Z9kernel1_tiiPfS_)
        .other          _Z9kernel1_tiiPfS_,@"STO_CUDA_ENTRY STV_DEFAULT"
_Z9kernel1_tiiPfS_:
.text._Z9kernel1_tiiPfS_:
        /* <DEDUP_REMOVED lines=22> */
[----:B--2---:R-:W-:-:S05]  /*0160*/  FADD R13, R8, R11 ;  /* 0x0000000b080d7221 */ /* 0x004fca0000000000 */
[----:B---3--:R-:W-:-:S13]  /*0170*/  FSETP.GT.AND P0, PT, R4, R13, PT ;  /* 0x0000000d0400720b */ /* 0x008fda0003f04000 */
[----:B------:R-:W-:Y:S05]  /*0180*/  @!P0 EXIT ;  /* 0x000000000000894d */ /* 0x000fea0003800000 */
[----:B------:R-:W-:-:S04]  /*0190*/  IMAD R5, R12, R5, R0 ;  /* 0x000000050c057224 */ /* 0x000fc800078e0200 */
[----:B------:R-:W-:-:S05]  /*01a0*/  IMAD.WIDE R2, R5, 0x4, R2 ;  /* 0x0000000405027825 */ /* 0x000fca00078e0202 */
[----:B------:R-:W-:Y:S04]  /*01b0*/  STG.E desc[UR4][R2.64], R13 ;  /* 0x0000000d02007986 */ /* 0x000fe8000c101904 */
[----:B------:R-:W-:Y:S01]  /*01c0*/  STG.E desc[UR4][R6.64], R13 ;  /* 0x0000000d06007986 */ /* 0x000fe2000c101904 */
[----:B------:R-:W-:Y:S05]  /*01d0*/  EXIT ;  /* 0x000000000000794d */ /* 0x000fea0003800000 */
.L_x_90:
        /* <DEDUP_REMOVED lines=10> */
.L_x_99:


//--------------------- .text._Z7kernel1iiPf      --------------------------
	.section	.text._Z7kernel1iiPf,"ax",@progbits
	.align	128
        .global         _Z7kernel1iiPf
        .type           _Z7kernel1iiPf,@function
        .size           _Z7kernel1iiPf,(.L_x_100 - _Z7kernel1iiPf)
        .other          _Z7kernel1iiPf,@"STO_CUDA_ENTRY STV_DEFAULT"
_Z7kernel1iiPf:
.text._Z7kernel1iiPf:
        /* <DEDUP_REMOVED lines=19> */
[----:B------:R-:W2:Y:S04]  /*0130*/  LDG.E R7, desc[UR4][R6.64] ;  /* 0x0000000406077981 */ /* 0x000ea8000c1e1900 */
[----:B------:R-:W3:Y:S01]  /*0140*/  LDG.E R0, desc[UR4][R2.64] ;  /* 0x0000000402007981 */ /* 0x000ee2000c1e1900 */
[----:B--2---:R-:W-:-:S05]  /*0150*/  FADD R9, R4, R7 ;  /* 0x0000000704097221 */ /* 0x004fca0000000000 */
[----:B---3--:R-:W-:-:S13]  /*0160*/  FSETP.GT.AND P0, PT, R0, R9, PT ;  /* 0x000000090000720b */ /* 0x008fda0003f04000 */
[----:B------:R-:W-:Y:S05]  /*0170*/  @!P0 EXIT ;  /* 0x000000000000894d */ /* 0x000fea0003800000 */
[----:B------:R-:W-:Y:S01]  /*0180*/  STG.E desc[UR4][R2.64], R9 ;  /* 0x0000000902007986 */ /* 0x000fe2000c101904 */
[----:B------:R-:W-:Y:S05]  /*0190*/  EXIT ;  /* 0x000000000000794d */ /* 0x000fea0003800000 */
.L_x_91:
        /* <DEDUP_REMOVED lines=14> */
.L_x_100:


//--------------------- .nv.shared._Z12kernel3_t_v2iiPfS_i --------------------------
	.section	.nv.shared._Z12kernel3_t_v2iiPfS_i,"aw",@nobits
	.sectionflags	@""
	.align	16
	.zero		1024


//--------------------- .nv.shared.reserved.0     --------------------------
	.section	.nv.shared.reserved.0,"aw",@nobits
	.weak		__nv_reservedSMEM_offset_0_alias
	.size		__nv_reservedSMEM_offset_0_alias, 0, 64
	.other		__nv_reservedSMEM_offset_0_alias,@"STO_CUDA_RESERVED_SHARED STV_DEFAULT"
__nv_reservedSMEM_offset_0_alias:
	.zero		0
	.zero		64


//--------------------- .nv.shared._Z12kernel2_t_v2iiPfS_ --------------------------
	.section	.nv.shared._Z12kernel2_t_v2iiPfS_,"aw",@nobits
	.sectionflags	@""
	.align	16
.nv.shared._Z12kernel2_t_v2iiPfS_:
	.zero		1040


//--------------------- .nv.shared._Z12kernel1_t_v2iiPfS_ --------------------------
	.section	.nv.shared._Z12kernel1_t_v2iiPfS_,"aw",@nobits
	.sectionflags	@""
	.align	16
	.zero		1024


//--------------------- .nv.shared._Z9kernel3_tiiPfS_i --------------------------
	.section	.nv.shared._Z9kernel3_tiiPfS_i,"aw",@nobits
	.sectionflags	@""
	.align	16
	.zero		1024


//--------------------- .nv.shared._Z7kernel3iiPfi --------------------------
	.section	.nv.shared._Z7kernel3iiPfi,"aw",@nobits
	.sectionflags	@""
	.align	16
	.zero		1024


//--------------------- .nv.shared._Z9kernel2_tiiPfS_ --------------------------
	.section	.nv.shared._Z9kernel2_tiiPfS_,"aw",@nobits
	.sectionflags	@""
	.align	16
.nv.shared._Z9kernel2_tiiPfS_:
	.zero		1040


//--------------------- .nv.shared._Z7kernel2iiPf --------------------------
	.section	.nv.shared._Z7kernel2iiPf,"aw",@nobits
	.sectionflags	@""
	.align	16
	.zero		1024


//--------------------- .nv.shared._Z9kernel1_tiiPfS_ --------------------------
	.section	.nv.shared._Z9kernel1_tiiPfS_,"aw",@nobits
	.sectionflags	@""
	.align	16
	.zero		1024


//--------------------- .nv.shared._Z7kernel1iiPf --------------------------
	.section	.nv.shared._Z7kernel1iiPf,"aw",@nobits
	.sectionflags	@""
	.align	16
	.zero		1024


//--------------------- .nv.constant0._Z12kernel3_t_v2iiPfS_i --------------------------
	.section	.nv.constant0._Z12kernel3_t_v2iiPfS_i,"a",@progbits
	.sectionflags	@""
	.align	4
.nv.constant0._Z12kernel3_t_v2iiPfS_i:
	.zero		924


//--------------------- .nv.constant0._Z12kernel2_t_v2iiPfS_ --------------------------
	.section	.nv.constant0._Z12kernel2_t_v2iiPfS_,"a",@progbits
	.sectionflags	@""
	.align	4
.nv.constant0._Z12kernel2_t_v2iiPfS_:
	.zero		920


//--------------------- .nv.constant0._Z12kernel1_t_v2iiPfS_ --------------------------
	.section	.nv.constant0._Z12kernel1_t_v2iiPfS_,"a",@progbits
	.sectionflags	@""
	.align	4
.nv.constant0._Z12kernel1_t_v2iiPfS_:
	.zero		920


//--------------------- .nv.constant0._Z9kernel3_tiiPfS_i --------------------------
	.section	.nv.constant0._Z9kernel3_tiiPfS_i,"a",@progbits
	.sectionflags	@""
	.align	4
.nv.constant0._Z9kernel3_tiiPfS_i:
	.zero		924


//--------------------- .nv.constant0._Z7kernel3iiPfi --------------------------
	.section	.nv.constant0._Z7kernel3iiPfi,"a",@progbits
	.sectionflags	@""
	.align	4
.nv.constant0._Z7kernel3iiPfi:
	.zero		916


//--------------------- .nv.constant0._Z9kernel2_tiiPfS_ --------------------------
	.section	.nv.constant0._Z9kernel2_tiiPfS_,"a",@progbits
	.sectionflags	@""
	.align	4
.nv.constant0._Z9kernel2_tiiPfS_:
	.zero		920


//--------------------- .nv.constant0._Z7kernel2iiPf --------------------------
	.section	.nv.constant0._Z7kernel2iiPf,"a",@progbits
	.sectionflags	@""
	.align	4
.nv.constant0._Z7kernel2iiPf:
	.zero		912


//--------------------- .nv.constant0._Z9kernel1_tiiPfS_ --------------------------
	.section	.nv.constant0._Z9kernel1_tiiPfS_,"a",@progbits
	.sectionflags	@""
	.align	4
.nv.constant0._Z9kernel1_tiiPfS_:
	.zero		920


//--------------------- .nv.constant0._Z7kernel1iiPf --------------------------
	.section	.nv.constant0._Z7kernel1iiPf,"a",@progbits
	.sectionflags	@""
	.align	4
.nv.constant0._Z7kernel1iiPf:
	.zero		912


//--------------------- SYMBOLS --------------------------

	.type		.nv.reservedSmem.offset0,@object
	.size		.nv.reservedSmem.offset0,0x4
	.type		.nv.reservedSmem.cap,@object
	.size		.nv.reservedSmem.cap,0x4
